//
// Generated by NVIDIA NVVM Compiler
//
// Compiler Build ID: CL-36424714
// Cuda compilation tools, release 13.0, V13.0.88
// Based on NVVM 20.0.0
//

.version 9.0
.target sm_100
.address_size 64

	// .globl	fwd_lanczos_interp2D
.extern .func __assertfail
(
	.param .b64 __assertfail_param_0,
	.param .b64 __assertfail_param_1,
	.param .b32 __assertfail_param_2,
	.param .b64 __assertfail_param_3,
	.param .b64 __assertfail_param_4
)
;
.global .align 1 .b8 __unnamed_1[45] = {105, 110, 116, 32, 95, 110, 100, 95, 116, 111, 95, 49, 100, 40, 105, 110, 116, 44, 32, 99, 111, 110, 115, 116, 32, 105, 110, 116, 32, 42, 44, 32, 99, 111, 110, 115, 116, 32, 105, 110, 116, 32, 42, 41};
.global .align 1 .b8 __unnamed_2[194] = {118, 111, 105, 100, 32, 95, 108, 111, 111, 112, 95, 111, 118, 101, 114, 95, 107, 101, 114, 110, 101, 108, 115, 40, 105, 110, 116, 44, 32, 102, 108, 111, 97, 116, 32, 40, 42, 41, 40, 105, 110, 116, 44, 32, 99, 111, 110, 115, 116, 32, 102, 108, 111, 97, 116, 32, 42, 44, 32, 99, 111, 110, 115, 116, 32, 105, 110, 116, 32, 42, 41, 44, 32, 118, 111, 105, 100, 32, 40, 42, 41, 40, 102, 108, 111, 97, 116, 50, 32, 42, 44, 32, 105, 110, 116, 44, 32, 102, 108, 111, 97, 116, 50, 32, 42, 44, 32, 105, 110, 116, 44, 32, 102, 108, 111, 97, 116, 44, 32, 102, 108, 111, 97, 116, 50, 41, 44, 32, 102, 108, 111, 97, 116, 50, 32, 42, 44, 32, 99, 111, 110, 115, 116, 32, 105, 110, 116, 32, 42, 44, 32, 102, 108, 111, 97, 116, 50, 32, 42, 44, 32, 99, 111, 110, 115, 116, 32, 102, 108, 111, 97, 116, 32, 42, 44, 32, 105, 110, 116, 44, 32, 105, 110, 116, 44, 32, 102, 108, 111, 97, 116, 50, 41};
.global .align 1 .b8 $str$1[27] = {47, 116, 109, 112, 47, 115, 97, 115, 115, 95, 99, 117, 95, 114, 53, 120, 48, 118, 101, 114, 113, 47, 107, 46, 99, 117};
.global .align 1 .b8 $str$3[15] = {115, 104, 97, 112, 101, 91, 100, 105, 109, 93, 32, 62, 32, 48};
.global .align 1 .b8 $str$4[37] = {48, 32, 60, 61, 32, 110, 100, 91, 100, 105, 109, 93, 32, 38, 38, 32, 110, 100, 91, 100, 105, 109, 93, 32, 60, 32, 115, 104, 97, 112, 101, 91, 100, 105, 109, 93};
.global .align 1 .b8 $str$5[12] = {108, 105, 110, 101, 97, 114, 32, 62, 61, 32, 48};
.global .align 1 .b8 $str$6[13] = {103, 114, 105, 100, 32, 33, 61, 32, 78, 85, 76, 76};
.global .align 1 .b8 $str$7[15] = {103, 115, 104, 97, 112, 101, 32, 33, 61, 32, 78, 85, 76, 76};
.global .align 1 .b8 $str$8[15] = {112, 111, 105, 110, 116, 115, 32, 33, 61, 32, 78, 85, 76, 76};
.global .align 1 .b8 $str$9[10] = {120, 32, 33, 61, 32, 78, 85, 76, 76};
.global .align 1 .b8 $str$10[8] = {110, 120, 32, 62, 61, 32, 48};
.global .align 1 .b8 $str$11[13] = {100, 105, 97, 109, 101, 116, 101, 114, 32, 62, 32, 48};
.global .align 4 .b8 __cudart_i2opi_f[24] = {65, 144, 67, 60, 153, 149, 98, 219, 192, 221, 52, 245, 209, 87, 39, 252, 41, 21, 68, 78, 110, 131, 249, 162};

.visible .entry fwd_lanczos_interp2D(
	.param .u64 .ptr .align 1 fwd_lanczos_interp2D_param_0,
	.param .u64 .ptr .align 1 fwd_lanczos_interp2D_param_1,
	.param .u64 .ptr .align 1 fwd_lanczos_interp2D_param_2,
	.param .u64 .ptr .align 1 fwd_lanczos_interp2D_param_3,
	.param .u32 fwd_lanczos_interp2D_param_4,
	.param .u32 fwd_lanczos_interp2D_param_5,
	.param .align 8 .b8 fwd_lanczos_interp2D_param_6[8]
)
{
	.local .align 4 .b8 	__local_depot0[28];
	.reg .b64 	%SP;
	.reg .b64 	%SPL;
	.reg .pred 	%p<55>;
	.reg .b32 	%r<196>;
	.reg .b32 	%f<154>;
	.reg .b64 	%rd<140>;
	.reg .b64 	%fd<9>;

	mov.u64 	%SPL, __local_depot0;
	ld.param.u64 	%rd23, [fwd_lanczos_interp2D_param_0];
	ld.param.u64 	%rd24, [fwd_lanczos_interp2D_param_1];
	ld.param.u32 	%r77, [fwd_lanczos_interp2D_param_4];
	ld.param.u32 	%r78, [fwd_lanczos_interp2D_param_5];
	ld.param.v2.f32 	{%f38, %f39}, [fwd_lanczos_interp2D_param_6];
	cvta.to.global.u64 	%rd1, %rd24;
	add.u64 	%rd2, %SPL, 0;
	add.u64 	%rd3, %SPL, 0;
	setp.ne.s64 	%p1, %rd23, 0;
	@%p1 bra 	$L__BB0_2;
	mov.u64 	%rd29, $str$6;
	cvta.global.u64 	%rd30, %rd29;
	mov.u64 	%rd31, $str$1;
	cvta.global.u64 	%rd32, %rd31;
	mov.u64 	%rd33, __unnamed_2;
	cvta.global.u64 	%rd34, %rd33;
	{ // callseq 0, 0
	.param .b64 param0;
	st.param.b64 	[param0], %rd30;
	.param .b64 param1;
	st.param.b64 	[param1], %rd32;
	.param .b32 param2;
	st.param.b32 	[param2], 155;
	.param .b64 param3;
	st.param.b64 	[param3], %rd34;
	.param .b64 param4;
	st.param.b64 	[param4], 1;
	call.uni 
	__assertfail, 
	(
	param0, 
	param1, 
	param2, 
	param3, 
	param4
	);
	} // callseq 0
$L__BB0_2:
	setp.ne.s64 	%p2, %rd24, 0;
	@%p2 bra 	$L__BB0_4;
	mov.u64 	%rd35, $str$7;
	cvta.global.u64 	%rd36, %rd35;
	mov.u64 	%rd37, $str$1;
	cvta.global.u64 	%rd38, %rd37;
	mov.u64 	%rd39, __unnamed_2;
	cvta.global.u64 	%rd40, %rd39;
	{ // callseq 1, 0
	.param .b64 param0;
	st.param.b64 	[param0], %rd36;
	.param .b64 param1;
	st.param.b64 	[param1], %rd38;
	.param .b32 param2;
	st.param.b32 	[param2], 156;
	.param .b64 param3;
	st.param.b64 	[param3], %rd40;
	.param .b64 param4;
	st.param.b64 	[param4], 1;
	call.uni 
	__assertfail, 
	(
	param0, 
	param1, 
	param2, 
	param3, 
	param4
	);
	} // callseq 1
$L__BB0_4:
	ld.param.u64 	%rd130, [fwd_lanczos_interp2D_param_2];
	setp.ne.s64 	%p3, %rd130, 0;
	@%p3 bra 	$L__BB0_6;
	mov.u64 	%rd41, $str$8;
	cvta.global.u64 	%rd42, %rd41;
	mov.u64 	%rd43, $str$1;
	cvta.global.u64 	%rd44, %rd43;
	mov.u64 	%rd45, __unnamed_2;
	cvta.global.u64 	%rd46, %rd45;
	{ // callseq 2, 0
	.param .b64 param0;
	st.param.b64 	[param0], %rd42;
	.param .b64 param1;
	st.param.b64 	[param1], %rd44;
	.param .b32 param2;
	st.param.b32 	[param2], 157;
	.param .b64 param3;
	st.param.b64 	[param3], %rd46;
	.param .b64 param4;
	st.param.b64 	[param4], 1;
	call.uni 
	__assertfail, 
	(
	param0, 
	param1, 
	param2, 
	param3, 
	param4
	);
	} // callseq 2
$L__BB0_6:
	ld.param.u64 	%rd132, [fwd_lanczos_interp2D_param_3];
	setp.ne.s64 	%p4, %rd132, 0;
	@%p4 bra 	$L__BB0_8;
	mov.u64 	%rd47, $str$9;
	cvta.global.u64 	%rd48, %rd47;
	mov.u64 	%rd49, $str$1;
	cvta.global.u64 	%rd50, %rd49;
	mov.u64 	%rd51, __unnamed_2;
	cvta.global.u64 	%rd52, %rd51;
	{ // callseq 3, 0
	.param .b64 param0;
	st.param.b64 	[param0], %rd48;
	.param .b64 param1;
	st.param.b64 	[param1], %rd50;
	.param .b32 param2;
	st.param.b32 	[param2], 158;
	.param .b64 param3;
	st.param.b64 	[param3], %rd52;
	.param .b64 param4;
	st.param.b64 	[param4], 1;
	call.uni 
	__assertfail, 
	(
	param0, 
	param1, 
	param2, 
	param3, 
	param4
	);
	} // callseq 3
$L__BB0_8:
	setp.gt.s32 	%p5, %r77, -1;
	@%p5 bra 	$L__BB0_10;
	mov.u64 	%rd53, $str$10;
	cvta.global.u64 	%rd54, %rd53;
	mov.u64 	%rd55, $str$1;
	cvta.global.u64 	%rd56, %rd55;
	mov.u64 	%rd57, __unnamed_2;
	cvta.global.u64 	%rd58, %rd57;
	{ // callseq 4, 0
	.param .b64 param0;
	st.param.b64 	[param0], %rd54;
	.param .b64 param1;
	st.param.b64 	[param1], %rd56;
	.param .b32 param2;
	st.param.b32 	[param2], 159;
	.param .b64 param3;
	st.param.b64 	[param3], %rd58;
	.param .b64 param4;
	st.param.b64 	[param4], 1;
	call.uni 
	__assertfail, 
	(
	param0, 
	param1, 
	param2, 
	param3, 
	param4
	);
	} // callseq 4
$L__BB0_10:
	setp.gt.s32 	%p6, %r78, 0;
	@%p6 bra 	$L__BB0_12;
	mov.u64 	%rd59, $str$11;
	cvta.global.u64 	%rd60, %rd59;
	mov.u64 	%rd61, $str$1;
	cvta.global.u64 	%rd62, %rd61;
	mov.u64 	%rd63, __unnamed_2;
	cvta.global.u64 	%rd64, %rd63;
	{ // callseq 5, 0
	.param .b64 param0;
	st.param.b64 	[param0], %rd60;
	.param .b64 param1;
	st.param.b64 	[param1], %rd62;
	.param .b32 param2;
	st.param.b32 	[param2], 160;
	.param .b64 param3;
	st.param.b64 	[param3], %rd64;
	.param .b64 param4;
	st.param.b64 	[param4], 1;
	call.uni 
	__assertfail, 
	(
	param0, 
	param1, 
	param2, 
	param3, 
	param4
	);
	} // callseq 5
$L__BB0_12:
	mul.lo.s32 	%r1, %r78, %r78;
	mov.u32 	%r79, %tid.x;
	mov.u32 	%r2, %ntid.x;
	mov.u32 	%r80, %ctaid.x;
	mad.lo.s32 	%r177, %r2, %r80, %r79;
	setp.ge.s32 	%p7, %r177, %r77;
	@%p7 bra 	$L__BB0_67;
	setp.lt.s32 	%p8, %r1, 1;
	@%p8 bra 	$L__BB0_67;
	shr.u32 	%r81, %r78, 31;
	add.s32 	%r82, %r78, %r81;
	shr.s32 	%r83, %r82, 1;
	neg.s32 	%r4, %r83;
	div.s32 	%r5, %r1, %r78;
	div.s32 	%r6, %r5, %r78;
	cvta.to.global.u64 	%rd4, %rd23;
	mov.u32 	%r84, %nctaid.x;
	mul.lo.s32 	%r7, %r2, %r84;
	mov.u64 	%rd122, $str$5;
	mov.u64 	%rd124, $str$1;
$L__BB0_15:
	ld.param.u64 	%rd133, [fwd_lanczos_interp2D_param_3];
	ld.param.u64 	%rd131, [fwd_lanczos_interp2D_param_2];
	shl.b32 	%r86, %r177, 1;
	cvta.to.global.u64 	%rd65, %rd133;
	mul.wide.s32 	%rd66, %r86, 4;
	add.s64 	%rd5, %rd65, %rd66;
	ld.global.f32 	%f40, [%rd5];
	cvt.rmi.f32.f32 	%f41, %f40;
	cvt.rzi.s32.f32 	%r87, %f41;
	ld.global.f32 	%f42, [%rd5+4];
	cvt.rmi.f32.f32 	%f43, %f42;
	cvt.rzi.s32.f32 	%r88, %f43;
	cvta.to.global.u64 	%rd67, %rd131;
	mul.wide.s32 	%rd68, %r177, 8;
	add.s64 	%rd6, %rd67, %rd68;
	add.s32 	%r9, %r4, %r87;
	add.s32 	%r10, %r4, %r88;
	mov.b32 	%r178, 0;
$L__BB0_16:
	div.s32 	%r89, %r178, %r5;
	add.s32 	%r12, %r89, %r9;
	mul.lo.s32 	%r90, %r89, %r5;
	sub.s32 	%r91, %r178, %r90;
	div.s32 	%r92, %r91, %r6;
	add.s32 	%r13, %r92, %r10;
	ld.global.f32 	%f45, [%rd5];
	cvt.rn.f32.s32 	%f46, %r12;
	sub.f32 	%f3, %f45, %f46;
	setp.eq.f32 	%p9, %f3, 0f00000000;
	mov.f32 	%f149, 0f3F800000;
	@%p9 bra 	$L__BB0_35;
	abs.f32 	%f48, %f3;
	setp.gtu.f32 	%p10, %f48, 0f40000000;
	mov.f32 	%f149, 0f00000000;
	@%p10 bra 	$L__BB0_35;
	mul.f32 	%f4, %f3, 0f40490FDB;
	mul.f32 	%f49, %f4, 0f3F22F983;
	cvt.rni.s32.f32 	%r182, %f49;
	cvt.rn.f32.s32 	%f50, %r182;
	fma.rn.f32 	%f51, %f50, 0fBFC90FDA, %f4;
	fma.rn.f32 	%f52, %f50, 0fB3A22168, %f51;
	fma.rn.f32 	%f147, %f50, 0fA7C234C5, %f52;
	abs.f32 	%f6, %f4;
	setp.ltu.f32 	%p11, %f6, 0f47CE4780;
	@%p11 bra 	$L__BB0_26;
	setp.eq.f32 	%p12, %f6, 0f7F800000;
	@%p12 bra 	$L__BB0_25;
	mov.b32 	%r15, %f4;
	shl.b32 	%r94, %r15, 8;
	or.b32  	%r16, %r94, -2147483648;
	mov.b64 	%rd136, 0;
	mov.b32 	%r179, 0;
	mov.u64 	%rd134, __cudart_i2opi_f;
	mov.u64 	%rd135, %rd3;
$L__BB0_21:
	.pragma "nounroll";
	ld.global.nc.u32 	%r95, [%rd134];
	mad.wide.u32 	%rd71, %r95, %r16, %rd136;
	shr.u64 	%rd136, %rd71, 32;
	st.local.u32 	[%rd135], %rd71;
	add.s32 	%r179, %r179, 1;
	add.s64 	%rd135, %rd135, 4;
	add.s64 	%rd134, %rd134, 4;
	setp.ne.s32 	%p13, %r179, 6;
	@%p13 bra 	$L__BB0_21;
	shr.u32 	%r96, %r15, 23;
	st.local.u32 	[%rd3+24], %rd136;
	and.b32  	%r19, %r96, 31;
	and.b32  	%r97, %r96, 224;
	add.s32 	%r98, %r97, -128;
	shr.u32 	%r99, %r98, 5;
	mul.wide.u32 	%rd72, %r99, 4;
	sub.s64 	%rd13, %rd3, %rd72;
	ld.local.u32 	%r180, [%rd13+24];
	ld.local.u32 	%r181, [%rd13+20];
	setp.eq.s32 	%p14, %r19, 0;
	@%p14 bra 	$L__BB0_24;
	shf.l.wrap.b32 	%r180, %r181, %r180, %r19;
	ld.local.u32 	%r100, [%rd13+16];
	shf.l.wrap.b32 	%r181, %r100, %r181, %r19;
$L__BB0_24:
	shr.u32 	%r101, %r180, 30;
	shf.l.wrap.b32 	%r102, %r181, %r180, 2;
	shl.b32 	%r103, %r181, 2;
	shr.u32 	%r104, %r102, 31;
	add.s32 	%r105, %r104, %r101;
	neg.s32 	%r106, %r105;
	setp.lt.s32 	%p15, %r15, 0;
	selp.b32 	%r182, %r106, %r105, %p15;
	xor.b32  	%r107, %r102, %r15;
	shr.s32 	%r108, %r102, 31;
	xor.b32  	%r109, %r108, %r102;
	xor.b32  	%r110, %r108, %r103;
	cvt.u64.u32 	%rd73, %r109;
	shl.b64 	%rd74, %rd73, 32;
	cvt.u64.u32 	%rd75, %r110;
	or.b64  	%rd76, %rd74, %rd75;
	cvt.rn.f64.s64 	%fd1, %rd76;
	mul.f64 	%fd2, %fd1, 0d3BF921FB54442D19;
	cvt.rn.f32.f64 	%f53, %fd2;
	neg.f32 	%f54, %f53;
	setp.lt.s32 	%p16, %r107, 0;
	selp.f32 	%f147, %f54, %f53, %p16;
	bra.uni 	$L__BB0_26;
$L__BB0_25:
	mov.f32 	%f55, 0f00000000;
	mul.rn.f32 	%f147, %f4, %f55;
	mov.b32 	%r182, 0;
$L__BB0_26:
	mul.rn.f32 	%f56, %f147, %f147;
	and.b32  	%r112, %r182, 1;
	setp.eq.b32 	%p17, %r112, 1;
	selp.f32 	%f57, 0f3F800000, %f147, %p17;
	fma.rn.f32 	%f58, %f56, %f57, 0f00000000;
	fma.rn.f32 	%f59, %f56, 0f37CBAC00, 0fBAB607ED;
	selp.f32 	%f60, %f59, 0fB94D4153, %p17;
	selp.f32 	%f61, 0f3D2AAABB, 0f3C0885E4, %p17;
	fma.rn.f32 	%f62, %f60, %f56, %f61;
	selp.f32 	%f63, 0fBEFFFFFF, 0fBE2AAAA8, %p17;
	fma.rn.f32 	%f64, %f62, %f56, %f63;
	fma.rn.f32 	%f65, %f64, %f58, %f57;
	and.b32  	%r113, %r182, 2;
	setp.eq.s32 	%p18, %r113, 0;
	mov.f32 	%f66, 0f00000000;
	sub.f32 	%f67, %f66, %f65;
	selp.f32 	%f10, %f65, %f67, %p18;
	mul.f32 	%f11, %f4, 0f3F000000;
	mul.f32 	%f68, %f11, 0f3F22F983;
	cvt.rni.s32.f32 	%r186, %f68;
	cvt.rn.f32.s32 	%f69, %r186;
	fma.rn.f32 	%f70, %f69, 0fBFC90FDA, %f11;
	fma.rn.f32 	%f71, %f69, 0fB3A22168, %f70;
	fma.rn.f32 	%f148, %f69, 0fA7C234C5, %f71;
	abs.f32 	%f13, %f11;
	setp.ltu.f32 	%p19, %f13, 0f47CE4780;
	@%p19 bra 	$L__BB0_34;
	setp.eq.f32 	%p20, %f13, 0f7F800000;
	@%p20 bra 	$L__BB0_33;
	mov.b32 	%r29, %f11;
	shl.b32 	%r115, %r29, 8;
	or.b32  	%r30, %r115, -2147483648;
	mov.b64 	%rd137, 0;
	mov.b32 	%r183, 0;
$L__BB0_29:
	.pragma "nounroll";
	mul.wide.u32 	%rd78, %r183, 4;
	mov.u64 	%rd79, __cudart_i2opi_f;
	add.s64 	%rd80, %rd79, %rd78;
	ld.global.nc.u32 	%r116, [%rd80];
	mad.wide.u32 	%rd81, %r116, %r30, %rd137;
	shr.u64 	%rd137, %rd81, 32;
	add.s64 	%rd82, %rd2, %rd78;
	st.local.u32 	[%rd82], %rd81;
	add.s32 	%r183, %r183, 1;
	setp.ne.s32 	%p21, %r183, 6;
	@%p21 bra 	$L__BB0_29;
	shr.u32 	%r117, %r29, 23;
	st.local.u32 	[%rd2+24], %rd137;
	and.b32  	%r33, %r117, 31;
	and.b32  	%r118, %r117, 224;
	add.s32 	%r119, %r118, -128;
	shr.u32 	%r120, %r119, 5;
	mul.wide.u32 	%rd83, %r120, 4;
	sub.s64 	%rd16, %rd2, %rd83;
	ld.local.u32 	%r184, [%rd16+24];
	ld.local.u32 	%r185, [%rd16+20];
	setp.eq.s32 	%p22, %r33, 0;
	@%p22 bra 	$L__BB0_32;
	shf.l.wrap.b32 	%r184, %r185, %r184, %r33;
	ld.local.u32 	%r121, [%rd16+16];
	shf.l.wrap.b32 	%r185, %r121, %r185, %r33;
$L__BB0_32:
	shr.u32 	%r122, %r184, 30;
	shf.l.wrap.b32 	%r123, %r185, %r184, 2;
	shl.b32 	%r124, %r185, 2;
	shr.u32 	%r125, %r123, 31;
	add.s32 	%r126, %r125, %r122;
	neg.s32 	%r127, %r126;
	setp.lt.s32 	%p23, %r29, 0;
	selp.b32 	%r186, %r127, %r126, %p23;
	xor.b32  	%r128, %r123, %r29;
	shr.s32 	%r129, %r123, 31;
	xor.b32  	%r130, %r129, %r123;
	xor.b32  	%r131, %r129, %r124;
	cvt.u64.u32 	%rd84, %r130;
	shl.b64 	%rd85, %rd84, 32;
	cvt.u64.u32 	%rd86, %r131;
	or.b64  	%rd87, %rd85, %rd86;
	cvt.rn.f64.s64 	%fd3, %rd87;
	mul.f64 	%fd4, %fd3, 0d3BF921FB54442D19;
	cvt.rn.f32.f64 	%f72, %fd4;
	neg.f32 	%f73, %f72;
	setp.lt.s32 	%p24, %r128, 0;
	selp.f32 	%f148, %f73, %f72, %p24;
	bra.uni 	$L__BB0_34;
$L__BB0_33:
	mov.f32 	%f74, 0f00000000;
	mul.rn.f32 	%f148, %f11, %f74;
	mov.b32 	%r186, 0;
$L__BB0_34:
	mul.rn.f32 	%f75, %f148, %f148;
	and.b32  	%r133, %r186, 1;
	setp.eq.b32 	%p25, %r133, 1;
	selp.f32 	%f76, 0f3F800000, %f148, %p25;
	fma.rn.f32 	%f77, %f75, %f76, 0f00000000;
	fma.rn.f32 	%f78, %f75, 0f37CBAC00, 0fBAB607ED;
	selp.f32 	%f79, %f78, 0fB94D4153, %p25;
	selp.f32 	%f80, 0f3D2AAABB, 0f3C0885E4, %p25;
	fma.rn.f32 	%f81, %f79, %f75, %f80;
	selp.f32 	%f82, 0fBEFFFFFF, 0fBE2AAAA8, %p25;
	fma.rn.f32 	%f83, %f81, %f75, %f82;
	fma.rn.f32 	%f84, %f83, %f77, %f76;
	and.b32  	%r134, %r186, 2;
	setp.eq.s32 	%p26, %r134, 0;
	mov.f32 	%f85, 0f00000000;
	sub.f32 	%f86, %f85, %f84;
	selp.f32 	%f87, %f84, %f86, %p26;
	add.f32 	%f88, %f10, %f10;
	mul.f32 	%f89, %f88, %f87;
	mul.f32 	%f90, %f4, %f4;
	div.rn.f32 	%f149, %f89, %f90;
$L__BB0_35:
	ld.global.f32 	%f92, [%rd5+4];
	cvt.rn.f32.s32 	%f93, %r13;
	sub.f32 	%f19, %f92, %f93;
	setp.eq.f32 	%p27, %f19, 0f00000000;
	mov.f32 	%f152, 0f3F800000;
	@%p27 bra 	$L__BB0_54;
	abs.f32 	%f95, %f19;
	setp.gtu.f32 	%p28, %f95, 0f40000000;
	mov.f32 	%f152, 0f00000000;
	@%p28 bra 	$L__BB0_54;
	mul.f32 	%f20, %f19, 0f40490FDB;
	mul.f32 	%f96, %f20, 0f3F22F983;
	cvt.rni.s32.f32 	%r190, %f96;
	cvt.rn.f32.s32 	%f97, %r190;
	fma.rn.f32 	%f98, %f97, 0fBFC90FDA, %f20;
	fma.rn.f32 	%f99, %f97, 0fB3A22168, %f98;
	fma.rn.f32 	%f150, %f97, 0fA7C234C5, %f99;
	abs.f32 	%f22, %f20;
	setp.ltu.f32 	%p29, %f22, 0f47CE4780;
	@%p29 bra 	$L__BB0_45;
	setp.eq.f32 	%p30, %f22, 0f7F800000;
	@%p30 bra 	$L__BB0_44;
	mov.b32 	%r43, %f20;
	shl.b32 	%r136, %r43, 8;
	or.b32  	%r44, %r136, -2147483648;
	mov.b64 	%rd138, 0;
	mov.b32 	%r187, 0;
$L__BB0_40:
	.pragma "nounroll";
	mul.wide.u32 	%rd89, %r187, 4;
	mov.u64 	%rd90, __cudart_i2opi_f;
	add.s64 	%rd91, %rd90, %rd89;
	ld.global.nc.u32 	%r137, [%rd91];
	mad.wide.u32 	%rd92, %r137, %r44, %rd138;
	shr.u64 	%rd138, %rd92, 32;
	add.s64 	%rd93, %rd3, %rd89;
	st.local.u32 	[%rd93], %rd92;
	add.s32 	%r187, %r187, 1;
	setp.ne.s32 	%p31, %r187, 6;
	@%p31 bra 	$L__BB0_40;
	shr.u32 	%r138, %r43, 23;
	st.local.u32 	[%rd3+24], %rd138;
	and.b32  	%r47, %r138, 31;
	and.b32  	%r139, %r138, 224;
	add.s32 	%r140, %r139, -128;
	shr.u32 	%r141, %r140, 5;
	mul.wide.u32 	%rd94, %r141, 4;
	sub.s64 	%rd19, %rd3, %rd94;
	ld.local.u32 	%r188, [%rd19+24];
	ld.local.u32 	%r189, [%rd19+20];
	setp.eq.s32 	%p32, %r47, 0;
	@%p32 bra 	$L__BB0_43;
	shf.l.wrap.b32 	%r188, %r189, %r188, %r47;
	ld.local.u32 	%r142, [%rd19+16];
	shf.l.wrap.b32 	%r189, %r142, %r189, %r47;
$L__BB0_43:
	shr.u32 	%r143, %r188, 30;
	shf.l.wrap.b32 	%r144, %r189, %r188, 2;
	shl.b32 	%r145, %r189, 2;
	shr.u32 	%r146, %r144, 31;
	add.s32 	%r147, %r146, %r143;
	neg.s32 	%r148, %r147;
	setp.lt.s32 	%p33, %r43, 0;
	selp.b32 	%r190, %r148, %r147, %p33;
	xor.b32  	%r149, %r144, %r43;
	shr.s32 	%r150, %r144, 31;
	xor.b32  	%r151, %r150, %r144;
	xor.b32  	%r152, %r150, %r145;
	cvt.u64.u32 	%rd95, %r151;
	shl.b64 	%rd96, %rd95, 32;
	cvt.u64.u32 	%rd97, %r152;
	or.b64  	%rd98, %rd96, %rd97;
	cvt.rn.f64.s64 	%fd5, %rd98;
	mul.f64 	%fd6, %fd5, 0d3BF921FB54442D19;
	cvt.rn.f32.f64 	%f100, %fd6;
	neg.f32 	%f101, %f100;
	setp.lt.s32 	%p34, %r149, 0;
	selp.f32 	%f150, %f101, %f100, %p34;
	bra.uni 	$L__BB0_45;
$L__BB0_44:
	mov.f32 	%f102, 0f00000000;
	mul.rn.f32 	%f150, %f20, %f102;
	mov.b32 	%r190, 0;
$L__BB0_45:
	mul.rn.f32 	%f103, %f150, %f150;
	and.b32  	%r154, %r190, 1;
	setp.eq.b32 	%p35, %r154, 1;
	selp.f32 	%f104, 0f3F800000, %f150, %p35;
	fma.rn.f32 	%f105, %f103, %f104, 0f00000000;
	fma.rn.f32 	%f106, %f103, 0f37CBAC00, 0fBAB607ED;
	selp.f32 	%f107, %f106, 0fB94D4153, %p35;
	selp.f32 	%f108, 0f3D2AAABB, 0f3C0885E4, %p35;
	fma.rn.f32 	%f109, %f107, %f103, %f108;
	selp.f32 	%f110, 0fBEFFFFFF, 0fBE2AAAA8, %p35;
	fma.rn.f32 	%f111, %f109, %f103, %f110;
	fma.rn.f32 	%f112, %f111, %f105, %f104;
	and.b32  	%r155, %r190, 2;
	setp.eq.s32 	%p36, %r155, 0;
	mov.f32 	%f113, 0f00000000;
	sub.f32 	%f114, %f113, %f112;
	selp.f32 	%f26, %f112, %f114, %p36;
	mul.f32 	%f27, %f20, 0f3F000000;
	mul.f32 	%f115, %f27, 0f3F22F983;
	cvt.rni.s32.f32 	%r194, %f115;
	cvt.rn.f32.s32 	%f116, %r194;
	fma.rn.f32 	%f117, %f116, 0fBFC90FDA, %f27;
	fma.rn.f32 	%f118, %f116, 0fB3A22168, %f117;
	fma.rn.f32 	%f151, %f116, 0fA7C234C5, %f118;
	abs.f32 	%f29, %f27;
	setp.ltu.f32 	%p37, %f29, 0f47CE4780;
	@%p37 bra 	$L__BB0_53;
	setp.eq.f32 	%p38, %f29, 0f7F800000;
	@%p38 bra 	$L__BB0_52;
	mov.b32 	%r57, %f27;
	shl.b32 	%r157, %r57, 8;
	or.b32  	%r58, %r157, -2147483648;
	mov.b64 	%rd139, 0;
	mov.b32 	%r191, 0;
$L__BB0_48:
	.pragma "nounroll";
	mul.wide.u32 	%rd100, %r191, 4;
	mov.u64 	%rd101, __cudart_i2opi_f;
	add.s64 	%rd102, %rd101, %rd100;
	ld.global.nc.u32 	%r158, [%rd102];
	mad.wide.u32 	%rd103, %r158, %r58, %rd139;
	shr.u64 	%rd139, %rd103, 32;
	add.s64 	%rd104, %rd2, %rd100;
	st.local.u32 	[%rd104], %rd103;
	add.s32 	%r191, %r191, 1;
	setp.ne.s32 	%p39, %r191, 6;
	@%p39 bra 	$L__BB0_48;
	shr.u32 	%r159, %r57, 23;
	st.local.u32 	[%rd2+24], %rd139;
	and.b32  	%r61, %r159, 31;
	and.b32  	%r160, %r159, 224;
	add.s32 	%r161, %r160, -128;
	shr.u32 	%r162, %r161, 5;
	mul.wide.u32 	%rd105, %r162, 4;
	sub.s64 	%rd22, %rd2, %rd105;
	ld.local.u32 	%r192, [%rd22+24];
	ld.local.u32 	%r193, [%rd22+20];
	setp.eq.s32 	%p40, %r61, 0;
	@%p40 bra 	$L__BB0_51;
	shf.l.wrap.b32 	%r192, %r193, %r192, %r61;
	ld.local.u32 	%r163, [%rd22+16];
	shf.l.wrap.b32 	%r193, %r163, %r193, %r61;
$L__BB0_51:
	shr.u32 	%r164, %r192, 30;
	shf.l.wrap.b32 	%r165, %r193, %r192, 2;
	shl.b32 	%r166, %r193, 2;
	shr.u32 	%r167, %r165, 31;
	add.s32 	%r168, %r167, %r164;
	neg.s32 	%r169, %r168;
	setp.lt.s32 	%p41, %r57, 0;
	selp.b32 	%r194, %r169, %r168, %p41;
	xor.b32  	%r170, %r165, %r57;
	shr.s32 	%r171, %r165, 31;
	xor.b32  	%r172, %r171, %r165;
	xor.b32  	%r173, %r171, %r166;
	cvt.u64.u32 	%rd106, %r172;
	shl.b64 	%rd107, %rd106, 32;
	cvt.u64.u32 	%rd108, %r173;
	or.b64  	%rd109, %rd107, %rd108;
	cvt.rn.f64.s64 	%fd7, %rd109;
	mul.f64 	%fd8, %fd7, 0d3BF921FB54442D19;
	cvt.rn.f32.f64 	%f119, %fd8;
	neg.f32 	%f120, %f119;
	setp.lt.s32 	%p42, %r170, 0;
	selp.f32 	%f151, %f120, %f119, %p42;
	bra.uni 	$L__BB0_53;
$L__BB0_52:
	mov.f32 	%f121, 0f00000000;
	mul.rn.f32 	%f151, %f27, %f121;
	mov.b32 	%r194, 0;
$L__BB0_53:
	mul.rn.f32 	%f122, %f151, %f151;
	and.b32  	%r175, %r194, 1;
	setp.eq.b32 	%p43, %r175, 1;
	selp.f32 	%f123, 0f3F800000, %f151, %p43;
	fma.rn.f32 	%f124, %f122, %f123, 0f00000000;
	fma.rn.f32 	%f125, %f122, 0f37CBAC00, 0fBAB607ED;
	selp.f32 	%f126, %f125, 0fB94D4153, %p43;
	selp.f32 	%f127, 0f3D2AAABB, 0f3C0885E4, %p43;
	fma.rn.f32 	%f128, %f126, %f122, %f127;
	selp.f32 	%f129, 0fBEFFFFFF, 0fBE2AAAA8, %p43;
	fma.rn.f32 	%f130, %f128, %f122, %f129;
	fma.rn.f32 	%f131, %f130, %f124, %f123;
	and.b32  	%r176, %r194, 2;
	setp.eq.s32 	%p44, %r176, 0;
	mov.f32 	%f132, 0f00000000;
	sub.f32 	%f133, %f132, %f131;
	selp.f32 	%f134, %f131, %f133, %p44;
	add.f32 	%f135, %f26, %f26;
	mul.f32 	%f136, %f135, %f134;
	mul.f32 	%f137, %f20, %f20;
	div.rn.f32 	%f152, %f136, %f137;
$L__BB0_54:
	mul.f32 	%f35, %f149, %f152;
	setp.lt.s32 	%p45, %r12, 0;
	@%p45 bra 	$L__BB0_64;
	ld.global.u32 	%r195, [%rd1];
	setp.ge.s32 	%p46, %r12, %r195;
	setp.lt.s32 	%p47, %r13, 0;
	or.pred  	%p48, %p46, %p47;
	@%p48 bra 	$L__BB0_64;
	ld.global.u32 	%r71, [%rd1+4];
	setp.ge.s32 	%p49, %r13, %r71;
	@%p49 bra 	$L__BB0_64;
	setp.gt.s32 	%p50, %r195, 0;
	@%p50 bra 	$L__BB0_59;
	mov.u64 	%rd110, $str$3;
	cvta.global.u64 	%rd111, %rd110;
	mov.u64 	%rd112, $str$1;
	cvta.global.u64 	%rd113, %rd112;
	mov.u64 	%rd114, __unnamed_1;
	cvta.global.u64 	%rd115, %rd114;
	{ // callseq 6, 0
	.param .b64 param0;
	st.param.b64 	[param0], %rd111;
	.param .b64 param1;
	st.param.b64 	[param1], %rd113;
	.param .b32 param2;
	st.param.b32 	[param2], 66;
	.param .b64 param3;
	st.param.b64 	[param3], %rd115;
	.param .b64 param4;
	st.param.b64 	[param4], 1;
	call.uni 
	__assertfail, 
	(
	param0, 
	param1, 
	param2, 
	param3, 
	param4
	);
	} // callseq 6
	ld.global.u32 	%r195, [%rd1];
$L__BB0_59:
	setp.lt.s32 	%p51, %r12, %r195;
	@%p51 bra 	$L__BB0_61;
	mov.u64 	%rd116, $str$4;
	cvta.global.u64 	%rd117, %rd116;
	mov.u64 	%rd118, $str$1;
	cvta.global.u64 	%rd119, %rd118;
	mov.u64 	%rd120, __unnamed_1;
	cvta.global.u64 	%rd121, %rd120;
	{ // callseq 7, 0
	.param .b64 param0;
	st.param.b64 	[param0], %rd117;
	.param .b64 param1;
	st.param.b64 	[param1], %rd119;
	.param .b32 param2;
	st.param.b32 	[param2], 67;
	.param .b64 param3;
	st.param.b64 	[param3], %rd121;
	.param .b64 param4;
	st.param.b64 	[param4], 1;
	call.uni 
	__assertfail, 
	(
	param0, 
	param1, 
	param2, 
	param3, 
	param4
	);
	} // callseq 7
$L__BB0_61:
	mad.lo.s32 	%r74, %r12, %r71, %r13;
	setp.gt.s32 	%p52, %r74, -1;
	@%p52 bra 	$L__BB0_63;
	cvta.global.u64 	%rd123, %rd122;
	cvta.global.u64 	%rd125, %rd124;
	mov.u64 	%rd126, __unnamed_1;
	cvta.global.u64 	%rd127, %rd126;
	{ // callseq 8, 0
	.param .b64 param0;
	st.param.b64 	[param0], %rd123;
	.param .b64 param1;
	st.param.b64 	[param1], %rd125;
	.param .b32 param2;
	st.param.b32 	[param2], 71;
	.param .b64 param3;
	st.param.b64 	[param3], %rd127;
	.param .b64 param4;
	st.param.b64 	[param4], 1;
	call.uni 
	__assertfail, 
	(
	param0, 
	param1, 
	param2, 
	param3, 
	param4
	);
	} // callseq 8
	ld.global.f32 	%f138, [%rd6];
	fma.rn.f32 	%f139, %f38, %f35, %f138;
	st.global.f32 	[%rd6], %f139;
	mov.f32 	%f153, %f39;
	bra.uni 	$L__BB0_65;
$L__BB0_63:
	mul.wide.u32 	%rd128, %r74, 8;
	add.s64 	%rd129, %rd4, %rd128;
	ld.global.v2.f32 	{%f140, %f153}, [%rd129];
	ld.global.f32 	%f141, [%rd6];
	fma.rn.f32 	%f142, %f35, %f140, %f141;
	st.global.f32 	[%rd6], %f142;
	bra.uni 	$L__BB0_65;
$L__BB0_64:
	ld.global.f32 	%f143, [%rd6];
	fma.rn.f32 	%f144, %f38, %f35, %f143;
	st.global.f32 	[%rd6], %f144;
	mov.f32 	%f153, %f39;
$L__BB0_65:
	ld.global.f32 	%f145, [%rd6+4];
	fma.rn.f32 	%f146, %f35, %f153, %f145;
	st.global.f32 	[%rd6+4], %f146;
	add.s32 	%r178, %r178, 1;
	setp.ne.s32 	%p53, %r178, %r1;
	@%p53 bra 	$L__BB0_16;
	add.s32 	%r177, %r177, %r7;
	setp.lt.s32 	%p54, %r177, %r77;
	@%p54 bra 	$L__BB0_15;
$L__BB0_67:
	ret;

}
	// .globl	adj_lanczos_interp2D
.visible .entry adj_lanczos_interp2D(
	.param .u64 .ptr .align 1 adj_lanczos_interp2D_param_0,
	.param .u64 .ptr .align 1 adj_lanczos_interp2D_param_1,
	.param .u64 .ptr .align 1 adj_lanczos_interp2D_param_2,
	.param .u64 .ptr .align 1 adj_lanczos_interp2D_param_3,
	.param .u32 adj_lanczos_interp2D_param_4,
	.param .u32 adj_lanczos_interp2D_param_5,
	.param .align 8 .b8 adj_lanczos_interp2D_param_6[8]
)
{
	.local .align 4 .b8 	__local_depot1[28];
	.reg .b64 	%SP;
	.reg .b64 	%SPL;
	.reg .pred 	%p<55>;
	.reg .b32 	%r<196>;
	.reg .b32 	%f<144>;
	.reg .b64 	%rd<141>;
	.reg .b64 	%fd<9>;

	mov.u64 	%SPL, __local_depot1;
	ld.param.u64 	%rd21, [adj_lanczos_interp2D_param_0];
	ld.param.u64 	%rd22, [adj_lanczos_interp2D_param_1];
	ld.param.u32 	%r74, [adj_lanczos_interp2D_param_4];
	ld.param.u32 	%r75, [adj_lanczos_interp2D_param_5];
	cvta.to.global.u64 	%rd1, %rd22;
	add.u64 	%rd2, %SPL, 0;
	add.u64 	%rd3, %SPL, 0;
	setp.ne.s64 	%p1, %rd21, 0;
	@%p1 bra 	$L__BB1_2;
	mov.u64 	%rd27, $str$6;
	cvta.global.u64 	%rd28, %rd27;
	mov.u64 	%rd29, $str$1;
	cvta.global.u64 	%rd30, %rd29;
	mov.u64 	%rd31, __unnamed_2;
	cvta.global.u64 	%rd32, %rd31;
	{ // callseq 9, 0
	.param .b64 param0;
	st.param.b64 	[param0], %rd28;
	.param .b64 param1;
	st.param.b64 	[param1], %rd30;
	.param .b32 param2;
	st.param.b32 	[param2], 155;
	.param .b64 param3;
	st.param.b64 	[param3], %rd32;
	.param .b64 param4;
	st.param.b64 	[param4], 1;
	call.uni 
	__assertfail, 
	(
	param0, 
	param1, 
	param2, 
	param3, 
	param4
	);
	} // callseq 9
$L__BB1_2:
	setp.ne.s64 	%p2, %rd22, 0;
	@%p2 bra 	$L__BB1_4;
	mov.u64 	%rd33, $str$7;
	cvta.global.u64 	%rd34, %rd33;
	mov.u64 	%rd35, $str$1;
	cvta.global.u64 	%rd36, %rd35;
	mov.u64 	%rd37, __unnamed_2;
	cvta.global.u64 	%rd38, %rd37;
	{ // callseq 10, 0
	.param .b64 param0;
	st.param.b64 	[param0], %rd34;
	.param .b64 param1;
	st.param.b64 	[param1], %rd36;
	.param .b32 param2;
	st.param.b32 	[param2], 156;
	.param .b64 param3;
	st.param.b64 	[param3], %rd38;
	.param .b64 param4;
	st.param.b64 	[param4], 1;
	call.uni 
	__assertfail, 
	(
	param0, 
	param1, 
	param2, 
	param3, 
	param4
	);
	} // callseq 10
$L__BB1_4:
	ld.param.u64 	%rd131, [adj_lanczos_interp2D_param_2];
	setp.ne.s64 	%p3, %rd131, 0;
	@%p3 bra 	$L__BB1_6;
	mov.u64 	%rd39, $str$8;
	cvta.global.u64 	%rd40, %rd39;
	mov.u64 	%rd41, $str$1;
	cvta.global.u64 	%rd42, %rd41;
	mov.u64 	%rd43, __unnamed_2;
	cvta.global.u64 	%rd44, %rd43;
	{ // callseq 11, 0
	.param .b64 param0;
	st.param.b64 	[param0], %rd40;
	.param .b64 param1;
	st.param.b64 	[param1], %rd42;
	.param .b32 param2;
	st.param.b32 	[param2], 157;
	.param .b64 param3;
	st.param.b64 	[param3], %rd44;
	.param .b64 param4;
	st.param.b64 	[param4], 1;
	call.uni 
	__assertfail, 
	(
	param0, 
	param1, 
	param2, 
	param3, 
	param4
	);
	} // callseq 11
$L__BB1_6:
	ld.param.u64 	%rd133, [adj_lanczos_interp2D_param_3];
	setp.ne.s64 	%p4, %rd133, 0;
	@%p4 bra 	$L__BB1_8;
	mov.u64 	%rd45, $str$9;
	cvta.global.u64 	%rd46, %rd45;
	mov.u64 	%rd47, $str$1;
	cvta.global.u64 	%rd48, %rd47;
	mov.u64 	%rd49, __unnamed_2;
	cvta.global.u64 	%rd50, %rd49;
	{ // callseq 12, 0
	.param .b64 param0;
	st.param.b64 	[param0], %rd46;
	.param .b64 param1;
	st.param.b64 	[param1], %rd48;
	.param .b32 param2;
	st.param.b32 	[param2], 158;
	.param .b64 param3;
	st.param.b64 	[param3], %rd50;
	.param .b64 param4;
	st.param.b64 	[param4], 1;
	call.uni 
	__assertfail, 
	(
	param0, 
	param1, 
	param2, 
	param3, 
	param4
	);
	} // callseq 12
$L__BB1_8:
	setp.gt.s32 	%p5, %r74, -1;
	@%p5 bra 	$L__BB1_10;
	mov.u64 	%rd51, $str$10;
	cvta.global.u64 	%rd52, %rd51;
	mov.u64 	%rd53, $str$1;
	cvta.global.u64 	%rd54, %rd53;
	mov.u64 	%rd55, __unnamed_2;
	cvta.global.u64 	%rd56, %rd55;
	{ // callseq 13, 0
	.param .b64 param0;
	st.param.b64 	[param0], %rd52;
	.param .b64 param1;
	st.param.b64 	[param1], %rd54;
	.param .b32 param2;
	st.param.b32 	[param2], 159;
	.param .b64 param3;
	st.param.b64 	[param3], %rd56;
	.param .b64 param4;
	st.param.b64 	[param4], 1;
	call.uni 
	__assertfail, 
	(
	param0, 
	param1, 
	param2, 
	param3, 
	param4
	);
	} // callseq 13
$L__BB1_10:
	setp.gt.s32 	%p6, %r75, 0;
	@%p6 bra 	$L__BB1_12;
	mov.u64 	%rd57, $str$11;
	cvta.global.u64 	%rd58, %rd57;
	mov.u64 	%rd59, $str$1;
	cvta.global.u64 	%rd60, %rd59;
	mov.u64 	%rd61, __unnamed_2;
	cvta.global.u64 	%rd62, %rd61;
	{ // callseq 14, 0
	.param .b64 param0;
	st.param.b64 	[param0], %rd58;
	.param .b64 param1;
	st.param.b64 	[param1], %rd60;
	.param .b32 param2;
	st.param.b32 	[param2], 160;
	.param .b64 param3;
	st.param.b64 	[param3], %rd62;
	.param .b64 param4;
	st.param.b64 	[param4], 1;
	call.uni 
	__assertfail, 
	(
	param0, 
	param1, 
	param2, 
	param3, 
	param4
	);
	} // callseq 14
$L__BB1_12:
	mul.lo.s32 	%r1, %r75, %r75;
	mov.u32 	%r76, %tid.x;
	mov.u32 	%r2, %ntid.x;
	mov.u32 	%r77, %ctaid.x;
	mad.lo.s32 	%r177, %r2, %r77, %r76;
	setp.ge.s32 	%p7, %r177, %r74;
	@%p7 bra 	$L__BB1_66;
	setp.lt.s32 	%p8, %r1, 1;
	@%p8 bra 	$L__BB1_66;
	shr.u32 	%r78, %r75, 31;
	add.s32 	%r79, %r75, %r78;
	shr.s32 	%r80, %r79, 1;
	neg.s32 	%r4, %r80;
	div.s32 	%r5, %r1, %r75;
	div.s32 	%r6, %r5, %r75;
	mov.u32 	%r81, %nctaid.x;
	mul.lo.s32 	%r7, %r2, %r81;
	mov.u64 	%rd118, $str$5;
	mov.u64 	%rd120, $str$1;
	mov.u64 	%rd122, __unnamed_1;
	mov.u64 	%rd112, $str$4;
$L__BB1_15:
	ld.param.u64 	%rd134, [adj_lanczos_interp2D_param_3];
	shl.b32 	%r83, %r177, 1;
	cvta.to.global.u64 	%rd63, %rd134;
	mul.wide.s32 	%rd64, %r83, 4;
	add.s64 	%rd4, %rd63, %rd64;
	ld.global.f32 	%f34, [%rd4];
	cvt.rmi.f32.f32 	%f35, %f34;
	cvt.rzi.s32.f32 	%r84, %f35;
	ld.global.f32 	%f36, [%rd4+4];
	cvt.rmi.f32.f32 	%f37, %f36;
	cvt.rzi.s32.f32 	%r85, %f37;
	add.s32 	%r9, %r4, %r84;
	add.s32 	%r10, %r4, %r85;
	mov.b32 	%r178, 0;
	mul.wide.s32 	%rd128, %r177, 8;
$L__BB1_16:
	div.s32 	%r86, %r178, %r5;
	add.s32 	%r12, %r86, %r9;
	mul.lo.s32 	%r87, %r86, %r5;
	sub.s32 	%r88, %r178, %r87;
	div.s32 	%r89, %r88, %r6;
	add.s32 	%r13, %r89, %r10;
	ld.global.f32 	%f39, [%rd4];
	cvt.rn.f32.s32 	%f40, %r12;
	sub.f32 	%f1, %f39, %f40;
	setp.eq.f32 	%p9, %f1, 0f00000000;
	mov.f32 	%f140, 0f3F800000;
	@%p9 bra 	$L__BB1_35;
	abs.f32 	%f42, %f1;
	setp.gtu.f32 	%p10, %f42, 0f40000000;
	mov.f32 	%f140, 0f00000000;
	@%p10 bra 	$L__BB1_35;
	mul.f32 	%f2, %f1, 0f40490FDB;
	mul.f32 	%f43, %f2, 0f3F22F983;
	cvt.rni.s32.f32 	%r182, %f43;
	cvt.rn.f32.s32 	%f44, %r182;
	fma.rn.f32 	%f45, %f44, 0fBFC90FDA, %f2;
	fma.rn.f32 	%f46, %f44, 0fB3A22168, %f45;
	fma.rn.f32 	%f138, %f44, 0fA7C234C5, %f46;
	abs.f32 	%f4, %f2;
	setp.ltu.f32 	%p11, %f4, 0f47CE4780;
	@%p11 bra 	$L__BB1_26;
	setp.eq.f32 	%p12, %f4, 0f7F800000;
	@%p12 bra 	$L__BB1_25;
	mov.b32 	%r15, %f2;
	mov.b64 	%rd137, 0;
	mov.b32 	%r179, 0;
	mov.u64 	%rd135, __cudart_i2opi_f;
	mov.u64 	%rd136, %rd3;
$L__BB1_21:
	.pragma "nounroll";
	ld.global.nc.u32 	%r91, [%rd135];
	shl.b32 	%r92, %r15, 8;
	or.b32  	%r93, %r92, -2147483648;
	mad.wide.u32 	%rd67, %r91, %r93, %rd137;
	shr.u64 	%rd137, %rd67, 32;
	st.local.u32 	[%rd136], %rd67;
	add.s32 	%r179, %r179, 1;
	add.s64 	%rd136, %rd136, 4;
	add.s64 	%rd135, %rd135, 4;
	setp.ne.s32 	%p13, %r179, 6;
	@%p13 bra 	$L__BB1_21;
	shr.u32 	%r94, %r15, 23;
	st.local.u32 	[%rd3+24], %rd137;
	and.b32  	%r18, %r94, 31;
	and.b32  	%r95, %r94, 224;
	add.s32 	%r96, %r95, -128;
	shr.u32 	%r97, %r96, 5;
	mul.wide.u32 	%rd68, %r97, 4;
	sub.s64 	%rd11, %rd3, %rd68;
	ld.local.u32 	%r180, [%rd11+24];
	ld.local.u32 	%r181, [%rd11+20];
	setp.eq.s32 	%p14, %r18, 0;
	@%p14 bra 	$L__BB1_24;
	shf.l.wrap.b32 	%r180, %r181, %r180, %r18;
	ld.local.u32 	%r98, [%rd11+16];
	shf.l.wrap.b32 	%r181, %r98, %r181, %r18;
$L__BB1_24:
	shr.u32 	%r99, %r180, 30;
	shf.l.wrap.b32 	%r100, %r181, %r180, 2;
	shl.b32 	%r101, %r181, 2;
	shr.u32 	%r102, %r100, 31;
	add.s32 	%r103, %r102, %r99;
	neg.s32 	%r104, %r103;
	setp.lt.s32 	%p15, %r15, 0;
	selp.b32 	%r182, %r104, %r103, %p15;
	xor.b32  	%r105, %r100, %r15;
	shr.s32 	%r106, %r100, 31;
	xor.b32  	%r107, %r106, %r100;
	xor.b32  	%r108, %r106, %r101;
	cvt.u64.u32 	%rd69, %r107;
	shl.b64 	%rd70, %rd69, 32;
	cvt.u64.u32 	%rd71, %r108;
	or.b64  	%rd72, %rd70, %rd71;
	cvt.rn.f64.s64 	%fd1, %rd72;
	mul.f64 	%fd2, %fd1, 0d3BF921FB54442D19;
	cvt.rn.f32.f64 	%f47, %fd2;
	neg.f32 	%f48, %f47;
	setp.lt.s32 	%p16, %r105, 0;
	selp.f32 	%f138, %f48, %f47, %p16;
	bra.uni 	$L__BB1_26;
$L__BB1_25:
	mov.f32 	%f49, 0f00000000;
	mul.rn.f32 	%f138, %f2, %f49;
	mov.b32 	%r182, 0;
$L__BB1_26:
	mul.rn.f32 	%f50, %f138, %f138;
	and.b32  	%r110, %r182, 1;
	setp.eq.b32 	%p17, %r110, 1;
	selp.f32 	%f51, 0f3F800000, %f138, %p17;
	fma.rn.f32 	%f52, %f50, %f51, 0f00000000;
	fma.rn.f32 	%f53, %f50, 0f37CBAC00, 0fBAB607ED;
	selp.f32 	%f54, %f53, 0fB94D4153, %p17;
	selp.f32 	%f55, 0f3D2AAABB, 0f3C0885E4, %p17;
	fma.rn.f32 	%f56, %f54, %f50, %f55;
	selp.f32 	%f57, 0fBEFFFFFF, 0fBE2AAAA8, %p17;
	fma.rn.f32 	%f58, %f56, %f50, %f57;
	fma.rn.f32 	%f59, %f58, %f52, %f51;
	and.b32  	%r111, %r182, 2;
	setp.eq.s32 	%p18, %r111, 0;
	mov.f32 	%f60, 0f00000000;
	sub.f32 	%f61, %f60, %f59;
	selp.f32 	%f8, %f59, %f61, %p18;
	mul.f32 	%f9, %f2, 0f3F000000;
	mul.f32 	%f62, %f9, 0f3F22F983;
	cvt.rni.s32.f32 	%r186, %f62;
	cvt.rn.f32.s32 	%f63, %r186;
	fma.rn.f32 	%f64, %f63, 0fBFC90FDA, %f9;
	fma.rn.f32 	%f65, %f63, 0fB3A22168, %f64;
	fma.rn.f32 	%f139, %f63, 0fA7C234C5, %f65;
	abs.f32 	%f11, %f9;
	setp.ltu.f32 	%p19, %f11, 0f47CE4780;
	@%p19 bra 	$L__BB1_34;
	setp.eq.f32 	%p20, %f11, 0f7F800000;
	@%p20 bra 	$L__BB1_33;
	mov.b32 	%r28, %f9;
	mov.b64 	%rd138, 0;
	mov.b32 	%r183, 0;
$L__BB1_29:
	.pragma "nounroll";
	mul.wide.u32 	%rd74, %r183, 4;
	mov.u64 	%rd75, __cudart_i2opi_f;
	add.s64 	%rd76, %rd75, %rd74;
	ld.global.nc.u32 	%r113, [%rd76];
	shl.b32 	%r114, %r28, 8;
	or.b32  	%r115, %r114, -2147483648;
	mad.wide.u32 	%rd77, %r113, %r115, %rd138;
	shr.u64 	%rd138, %rd77, 32;
	add.s64 	%rd78, %rd2, %rd74;
	st.local.u32 	[%rd78], %rd77;
	add.s32 	%r183, %r183, 1;
	setp.ne.s32 	%p21, %r183, 6;
	@%p21 bra 	$L__BB1_29;
	shr.u32 	%r116, %r28, 23;
	st.local.u32 	[%rd2+24], %rd138;
	and.b32  	%r31, %r116, 31;
	and.b32  	%r117, %r116, 224;
	add.s32 	%r118, %r117, -128;
	shr.u32 	%r119, %r118, 5;
	mul.wide.u32 	%rd79, %r119, 4;
	sub.s64 	%rd14, %rd2, %rd79;
	ld.local.u32 	%r184, [%rd14+24];
	ld.local.u32 	%r185, [%rd14+20];
	setp.eq.s32 	%p22, %r31, 0;
	@%p22 bra 	$L__BB1_32;
	shf.l.wrap.b32 	%r184, %r185, %r184, %r31;
	ld.local.u32 	%r120, [%rd14+16];
	shf.l.wrap.b32 	%r185, %r120, %r185, %r31;
$L__BB1_32:
	shr.u32 	%r121, %r184, 30;
	shf.l.wrap.b32 	%r122, %r185, %r184, 2;
	shl.b32 	%r123, %r185, 2;
	shr.u32 	%r124, %r122, 31;
	add.s32 	%r125, %r124, %r121;
	neg.s32 	%r126, %r125;
	setp.lt.s32 	%p23, %r28, 0;
	selp.b32 	%r186, %r126, %r125, %p23;
	xor.b32  	%r127, %r122, %r28;
	shr.s32 	%r128, %r122, 31;
	xor.b32  	%r129, %r128, %r122;
	xor.b32  	%r130, %r128, %r123;
	cvt.u64.u32 	%rd80, %r129;
	shl.b64 	%rd81, %rd80, 32;
	cvt.u64.u32 	%rd82, %r130;
	or.b64  	%rd83, %rd81, %rd82;
	cvt.rn.f64.s64 	%fd3, %rd83;
	mul.f64 	%fd4, %fd3, 0d3BF921FB54442D19;
	cvt.rn.f32.f64 	%f66, %fd4;
	neg.f32 	%f67, %f66;
	setp.lt.s32 	%p24, %r127, 0;
	selp.f32 	%f139, %f67, %f66, %p24;
	bra.uni 	$L__BB1_34;
$L__BB1_33:
	mov.f32 	%f68, 0f00000000;
	mul.rn.f32 	%f139, %f9, %f68;
	mov.b32 	%r186, 0;
$L__BB1_34:
	mul.rn.f32 	%f69, %f139, %f139;
	and.b32  	%r132, %r186, 1;
	setp.eq.b32 	%p25, %r132, 1;
	selp.f32 	%f70, 0f3F800000, %f139, %p25;
	fma.rn.f32 	%f71, %f69, %f70, 0f00000000;
	fma.rn.f32 	%f72, %f69, 0f37CBAC00, 0fBAB607ED;
	selp.f32 	%f73, %f72, 0fB94D4153, %p25;
	selp.f32 	%f74, 0f3D2AAABB, 0f3C0885E4, %p25;
	fma.rn.f32 	%f75, %f73, %f69, %f74;
	selp.f32 	%f76, 0fBEFFFFFF, 0fBE2AAAA8, %p25;
	fma.rn.f32 	%f77, %f75, %f69, %f76;
	fma.rn.f32 	%f78, %f77, %f71, %f70;
	and.b32  	%r133, %r186, 2;
	setp.eq.s32 	%p26, %r133, 0;
	mov.f32 	%f79, 0f00000000;
	sub.f32 	%f80, %f79, %f78;
	selp.f32 	%f81, %f78, %f80, %p26;
	add.f32 	%f82, %f8, %f8;
	mul.f32 	%f83, %f82, %f81;
	mul.f32 	%f84, %f2, %f2;
	div.rn.f32 	%f140, %f83, %f84;
$L__BB1_35:
	ld.global.f32 	%f86, [%rd4+4];
	cvt.rn.f32.s32 	%f87, %r13;
	sub.f32 	%f17, %f86, %f87;
	setp.eq.f32 	%p27, %f17, 0f00000000;
	mov.f32 	%f143, 0f3F800000;
	@%p27 bra 	$L__BB1_54;
	abs.f32 	%f89, %f17;
	setp.gtu.f32 	%p28, %f89, 0f40000000;
	mov.f32 	%f143, 0f00000000;
	@%p28 bra 	$L__BB1_54;
	mul.f32 	%f18, %f17, 0f40490FDB;
	mul.f32 	%f90, %f18, 0f3F22F983;
	cvt.rni.s32.f32 	%r190, %f90;
	cvt.rn.f32.s32 	%f91, %r190;
	fma.rn.f32 	%f92, %f91, 0fBFC90FDA, %f18;
	fma.rn.f32 	%f93, %f91, 0fB3A22168, %f92;
	fma.rn.f32 	%f141, %f91, 0fA7C234C5, %f93;
	abs.f32 	%f20, %f18;
	setp.ltu.f32 	%p29, %f20, 0f47CE4780;
	@%p29 bra 	$L__BB1_45;
	setp.eq.f32 	%p30, %f20, 0f7F800000;
	@%p30 bra 	$L__BB1_44;
	mov.b32 	%r41, %f18;
	shl.b32 	%r135, %r41, 8;
	or.b32  	%r42, %r135, -2147483648;
	mov.b64 	%rd139, 0;
	mov.b32 	%r187, 0;
$L__BB1_40:
	.pragma "nounroll";
	mul.wide.u32 	%rd85, %r187, 4;
	mov.u64 	%rd86, __cudart_i2opi_f;
	add.s64 	%rd87, %rd86, %rd85;
	ld.global.nc.u32 	%r136, [%rd87];
	mad.wide.u32 	%rd88, %r136, %r42, %rd139;
	shr.u64 	%rd139, %rd88, 32;
	add.s64 	%rd89, %rd3, %rd85;
	st.local.u32 	[%rd89], %rd88;
	add.s32 	%r187, %r187, 1;
	setp.ne.s32 	%p31, %r187, 6;
	@%p31 bra 	$L__BB1_40;
	shr.u32 	%r137, %r41, 23;
	st.local.u32 	[%rd3+24], %rd139;
	and.b32  	%r45, %r137, 31;
	and.b32  	%r138, %r137, 224;
	add.s32 	%r139, %r138, -128;
	shr.u32 	%r140, %r139, 5;
	mul.wide.u32 	%rd90, %r140, 4;
	sub.s64 	%rd17, %rd3, %rd90;
	ld.local.u32 	%r188, [%rd17+24];
	ld.local.u32 	%r189, [%rd17+20];
	setp.eq.s32 	%p32, %r45, 0;
	@%p32 bra 	$L__BB1_43;
	shf.l.wrap.b32 	%r188, %r189, %r188, %r45;
	ld.local.u32 	%r141, [%rd17+16];
	shf.l.wrap.b32 	%r189, %r141, %r189, %r45;
$L__BB1_43:
	shr.u32 	%r142, %r188, 30;
	shf.l.wrap.b32 	%r143, %r189, %r188, 2;
	shl.b32 	%r144, %r189, 2;
	shr.u32 	%r145, %r143, 31;
	add.s32 	%r146, %r145, %r142;
	neg.s32 	%r147, %r146;
	setp.lt.s32 	%p33, %r41, 0;
	selp.b32 	%r190, %r147, %r146, %p33;
	xor.b32  	%r148, %r143, %r41;
	shr.s32 	%r149, %r143, 31;
	xor.b32  	%r150, %r149, %r143;
	xor.b32  	%r151, %r149, %r144;
	cvt.u64.u32 	%rd91, %r150;
	shl.b64 	%rd92, %rd91, 32;
	cvt.u64.u32 	%rd93, %r151;
	or.b64  	%rd94, %rd92, %rd93;
	cvt.rn.f64.s64 	%fd5, %rd94;
	mul.f64 	%fd6, %fd5, 0d3BF921FB54442D19;
	cvt.rn.f32.f64 	%f94, %fd6;
	neg.f32 	%f95, %f94;
	setp.lt.s32 	%p34, %r148, 0;
	selp.f32 	%f141, %f95, %f94, %p34;
	bra.uni 	$L__BB1_45;
$L__BB1_44:
	mov.f32 	%f96, 0f00000000;
	mul.rn.f32 	%f141, %f18, %f96;
	mov.b32 	%r190, 0;
$L__BB1_45:
	mul.rn.f32 	%f97, %f141, %f141;
	and.b32  	%r153, %r190, 1;
	setp.eq.b32 	%p35, %r153, 1;
	selp.f32 	%f98, 0f3F800000, %f141, %p35;
	fma.rn.f32 	%f99, %f97, %f98, 0f00000000;
	fma.rn.f32 	%f100, %f97, 0f37CBAC00, 0fBAB607ED;
	selp.f32 	%f101, %f100, 0fB94D4153, %p35;
	selp.f32 	%f102, 0f3D2AAABB, 0f3C0885E4, %p35;
	fma.rn.f32 	%f103, %f101, %f97, %f102;
	selp.f32 	%f104, 0fBEFFFFFF, 0fBE2AAAA8, %p35;
	fma.rn.f32 	%f105, %f103, %f97, %f104;
	fma.rn.f32 	%f106, %f105, %f99, %f98;
	and.b32  	%r154, %r190, 2;
	setp.eq.s32 	%p36, %r154, 0;
	mov.f32 	%f107, 0f00000000;
	sub.f32 	%f108, %f107, %f106;
	selp.f32 	%f24, %f106, %f108, %p36;
	mul.f32 	%f25, %f18, 0f3F000000;
	mul.f32 	%f109, %f25, 0f3F22F983;
	cvt.rni.s32.f32 	%r194, %f109;
	cvt.rn.f32.s32 	%f110, %r194;
	fma.rn.f32 	%f111, %f110, 0fBFC90FDA, %f25;
	fma.rn.f32 	%f112, %f110, 0fB3A22168, %f111;
	fma.rn.f32 	%f142, %f110, 0fA7C234C5, %f112;
	abs.f32 	%f27, %f25;
	setp.ltu.f32 	%p37, %f27, 0f47CE4780;
	@%p37 bra 	$L__BB1_53;
	setp.eq.f32 	%p38, %f27, 0f7F800000;
	@%p38 bra 	$L__BB1_52;
	mov.b32 	%r55, %f25;
	mov.b64 	%rd140, 0;
	mov.b32 	%r191, 0;
$L__BB1_48:
	.pragma "nounroll";
	mul.wide.u32 	%rd96, %r191, 4;
	mov.u64 	%rd97, __cudart_i2opi_f;
	add.s64 	%rd98, %rd97, %rd96;
	ld.global.nc.u32 	%r156, [%rd98];
	shl.b32 	%r157, %r55, 8;
	or.b32  	%r158, %r157, -2147483648;
	mad.wide.u32 	%rd99, %r156, %r158, %rd140;
	shr.u64 	%rd140, %rd99, 32;
	add.s64 	%rd100, %rd2, %rd96;
	st.local.u32 	[%rd100], %rd99;
	add.s32 	%r191, %r191, 1;
	setp.ne.s32 	%p39, %r191, 6;
	@%p39 bra 	$L__BB1_48;
	shr.u32 	%r159, %r55, 23;
	st.local.u32 	[%rd2+24], %rd140;
	and.b32  	%r58, %r159, 31;
	and.b32  	%r160, %r159, 224;
	add.s32 	%r161, %r160, -128;
	shr.u32 	%r162, %r161, 5;
	mul.wide.u32 	%rd101, %r162, 4;
	sub.s64 	%rd20, %rd2, %rd101;
	ld.local.u32 	%r192, [%rd20+24];
	ld.local.u32 	%r193, [%rd20+20];
	setp.eq.s32 	%p40, %r58, 0;
	@%p40 bra 	$L__BB1_51;
	shf.l.wrap.b32 	%r192, %r193, %r192, %r58;
	ld.local.u32 	%r163, [%rd20+16];
	shf.l.wrap.b32 	%r193, %r163, %r193, %r58;
$L__BB1_51:
	shr.u32 	%r164, %r192, 30;
	shf.l.wrap.b32 	%r165, %r193, %r192, 2;
	shl.b32 	%r166, %r193, 2;
	shr.u32 	%r167, %r165, 31;
	add.s32 	%r168, %r167, %r164;
	neg.s32 	%r169, %r168;
	setp.lt.s32 	%p41, %r55, 0;
	selp.b32 	%r194, %r169, %r168, %p41;
	xor.b32  	%r170, %r165, %r55;
	shr.s32 	%r171, %r165, 31;
	xor.b32  	%r172, %r171, %r165;
	xor.b32  	%r173, %r171, %r166;
	cvt.u64.u32 	%rd102, %r172;
	shl.b64 	%rd103, %rd102, 32;
	cvt.u64.u32 	%rd104, %r173;
	or.b64  	%rd105, %rd103, %rd104;
	cvt.rn.f64.s64 	%fd7, %rd105;
	mul.f64 	%fd8, %fd7, 0d3BF921FB54442D19;
	cvt.rn.f32.f64 	%f113, %fd8;
	neg.f32 	%f114, %f113;
	setp.lt.s32 	%p42, %r170, 0;
	selp.f32 	%f142, %f114, %f113, %p42;
	bra.uni 	$L__BB1_53;
$L__BB1_52:
	mov.f32 	%f115, 0f00000000;
	mul.rn.f32 	%f142, %f25, %f115;
	mov.b32 	%r194, 0;
$L__BB1_53:
	mul.rn.f32 	%f116, %f142, %f142;
	and.b32  	%r175, %r194, 1;
	setp.eq.b32 	%p43, %r175, 1;
	selp.f32 	%f117, 0f3F800000, %f142, %p43;
	fma.rn.f32 	%f118, %f116, %f117, 0f00000000;
	fma.rn.f32 	%f119, %f116, 0f37CBAC00, 0fBAB607ED;
	selp.f32 	%f120, %f119, 0fB94D4153, %p43;
	selp.f32 	%f121, 0f3D2AAABB, 0f3C0885E4, %p43;
	fma.rn.f32 	%f122, %f120, %f116, %f121;
	selp.f32 	%f123, 0fBEFFFFFF, 0fBE2AAAA8, %p43;
	fma.rn.f32 	%f124, %f122, %f116, %f123;
	fma.rn.f32 	%f125, %f124, %f118, %f117;
	and.b32  	%r176, %r194, 2;
	setp.eq.s32 	%p44, %r176, 0;
	mov.f32 	%f126, 0f00000000;
	sub.f32 	%f127, %f126, %f125;
	selp.f32 	%f128, %f125, %f127, %p44;
	add.f32 	%f129, %f24, %f24;
	mul.f32 	%f130, %f129, %f128;
	mul.f32 	%f131, %f18, %f18;
	div.rn.f32 	%f143, %f130, %f131;
$L__BB1_54:
	mul.f32 	%f33, %f140, %f143;
	setp.lt.s32 	%p45, %r12, 0;
	@%p45 bra 	$L__BB1_64;
	ld.global.u32 	%r195, [%rd1];
	setp.ge.s32 	%p46, %r12, %r195;
	setp.lt.s32 	%p47, %r13, 0;
	or.pred  	%p48, %p46, %p47;
	@%p48 bra 	$L__BB1_64;
	ld.global.u32 	%r68, [%rd1+4];
	setp.ge.s32 	%p49, %r13, %r68;
	@%p49 bra 	$L__BB1_64;
	setp.gt.s32 	%p50, %r195, 0;
	@%p50 bra 	$L__BB1_59;
	mov.u64 	%rd106, $str$3;
	cvta.global.u64 	%rd107, %rd106;
	mov.u64 	%rd108, $str$1;
	cvta.global.u64 	%rd109, %rd108;
	mov.u64 	%rd110, __unnamed_1;
	cvta.global.u64 	%rd111, %rd110;
	{ // callseq 15, 0
	.param .b64 param0;
	st.param.b64 	[param0], %rd107;
	.param .b64 param1;
	st.param.b64 	[param1], %rd109;
	.param .b32 param2;
	st.param.b32 	[param2], 66;
	.param .b64 param3;
	st.param.b64 	[param3], %rd111;
	.param .b64 param4;
	st.param.b64 	[param4], 1;
	call.uni 
	__assertfail, 
	(
	param0, 
	param1, 
	param2, 
	param3, 
	param4
	);
	} // callseq 15
	ld.global.u32 	%r195, [%rd1];
$L__BB1_59:
	setp.lt.s32 	%p51, %r12, %r195;
	@%p51 bra 	$L__BB1_61;
	cvta.global.u64 	%rd113, %rd112;
	mov.u64 	%rd114, $str$1;
	cvta.global.u64 	%rd115, %rd114;
	mov.u64 	%rd116, __unnamed_1;
	cvta.global.u64 	%rd117, %rd116;
	{ // callseq 16, 0
	.param .b64 param0;
	st.param.b64 	[param0], %rd113;
	.param .b64 param1;
	st.param.b64 	[param1], %rd115;
	.param .b32 param2;
	st.param.b32 	[param2], 67;
	.param .b64 param3;
	st.param.b64 	[param3], %rd117;
	.param .b64 param4;
	st.param.b64 	[param4], 1;
	call.uni 
	__assertfail, 
	(
	param0, 
	param1, 
	param2, 
	param3, 
	param4
	);
	} // callseq 16
$L__BB1_61:
	mad.lo.s32 	%r71, %r12, %r68, %r13;
	setp.gt.s32 	%p52, %r71, -1;
	@%p52 bra 	$L__BB1_63;
	cvta.global.u64 	%rd119, %rd118;
	cvta.global.u64 	%rd121, %rd120;
	cvta.global.u64 	%rd123, %rd122;
	{ // callseq 17, 0
	.param .b64 param0;
	st.param.b64 	[param0], %rd119;
	.param .b64 param1;
	st.param.b64 	[param1], %rd121;
	.param .b32 param2;
	st.param.b32 	[param2], 71;
	.param .b64 param3;
	st.param.b64 	[param3], %rd123;
	.param .b64 param4;
	st.param.b64 	[param4], 1;
	call.uni 
	__assertfail, 
	(
	param0, 
	param1, 
	param2, 
	param3, 
	param4
	);
	} // callseq 17
	bra.uni 	$L__BB1_64;
$L__BB1_63:
	ld.param.u64 	%rd132, [adj_lanczos_interp2D_param_2];
	ld.param.u64 	%rd130, [adj_lanczos_interp2D_param_0];
	cvta.to.global.u64 	%rd124, %rd130;
	mul.wide.u32 	%rd125, %r71, 8;
	add.s64 	%rd126, %rd124, %rd125;
	cvta.to.global.u64 	%rd127, %rd132;
	add.s64 	%rd129, %rd127, %rd128;
	ld.global.f32 	%f132, [%rd129];
	mul.f32 	%f133, %f33, %f132;
	atom.global.add.f32 	%f134, [%rd126], %f133;
	ld.global.f32 	%f135, [%rd129+4];
	mul.f32 	%f136, %f33, %f135;
	atom.global.add.f32 	%f137, [%rd126+4], %f136;
$L__BB1_64:
	add.s32 	%r178, %r178, 1;
	setp.ne.s32 	%p53, %r178, %r1;
	@%p53 bra 	$L__BB1_16;
	add.s32 	%r177, %r177, %r7;
	setp.lt.s32 	%p54, %r177, %r74;
	@%p54 bra 	$L__BB1_15;
$L__BB1_66:
	ret;

}


// ===== COMPILED SASS (sm_100) =====

	.target	sm_100

	.elftype	@"ET_EXEC"


//--------------------- .note.nv.tkinfo           --------------------------
	.section	.note.nv.tkinfo,"",@"SHT_NOTE"
	.sectionflags	@"SHF_NOTE_NV_TKINFO"
	.tkinfo
        /*0018*/ 	.word	0x00000002
        /*0030*/ 	.string	""
        /*0030*/ 	.string	"ptxas"
        /*0030*/ 	.string	"Cuda compilation tools, release 13.0, V13.0.88"
        /*0030*/ 	.string	"Build cuda_13.0.r13.0/compiler.36424714_0"
        /*0030*/ 	.string	"-arch sm_100 -m 64 "



//--------------------- .note.nv.cuinfo           --------------------------
	.section	.note.nv.cuinfo,"",@"SHT_NOTE"
	.sectionflags	@"SHF_NOTE_NV_CUINFO"
        /*0018*/ 	.short	0x0002
        /*001a*/ 	.short	0x0064
        /*001c*/ 	.short	0x0082
	.zero		2


//--------------------- .nv.info                  --------------------------
	.section	.nv.info,"",@"SHT_CUDA_INFO"
	.align	4


	//----- nvinfo : EIATTR_REGCOUNT
	.align		4
        /*0000*/ 	.byte	0x04, 0x2f
        /*0002*/ 	.short	(.L_14 - .L_13)
	.align		4
.L_13:
        /*0004*/ 	.word	index@(fwd_lanczos_interp2D)
        /*0008*/ 	.word	0x00000028


	//----- nvinfo : EIATTR_FRAME_SIZE
	.align		4
.L_14:
        /*000c*/ 	.byte	0x04, 0x11
        /*000e*/ 	.short	(.L_16 - .L_15)
	.align		4
.L_15:
        /*0010*/ 	.word	index@($__internal_1_$__cuda_sm3x_div_rn_noftz_f32_slowpath)
        /*0014*/ 	.word	0x00000020


	//----- nvinfo : EIATTR_FRAME_SIZE
	.align		4
.L_16:
        /*0018*/ 	.byte	0x04, 0x11
        /*001a*/ 	.short	(.L_18 - .L_17)
	.align		4
.L_17:
        /*001c*/ 	.word	index@(fwd_lanczos_interp2D)
        /*0020*/ 	.word	0x00000020


	//----- nvinfo : EIATTR_REGCOUNT
	.align		4
.L_18:
        /*0024*/ 	.byte	0x04, 0x2f
        /*0026*/ 	.short	(.L_20 - .L_19)
	.align		4
.L_19:
        /*0028*/ 	.word	index@(adj_lanczos_interp2D)
        /*002c*/ 	.word	0x00000027


	//----- nvinfo : EIATTR_FRAME_SIZE
	.align		4
.L_20:
        /*0030*/ 	.byte	0x04, 0x11
        /*0032*/ 	.short	(.L_22 - .L_21)
	.align		4
.L_21:
        /*0034*/ 	.word	index@($__internal_0_$__cuda_sm3x_div_rn_noftz_f32_slowpath)
        /*0038*/ 	.word	0x00000020


	//----- nvinfo : EIATTR_FRAME_SIZE
	.align		4
.L_22:
        /*003c*/ 	.byte	0x04, 0x11
        /*003e*/ 	.short	(.L_24 - .L_23)
	.align		4
.L_23:
        /*0040*/ 	.word	index@(adj_lanczos_interp2D)
        /*0044*/ 	.word	0x00000020


	//----- nvinfo : EIATTR_MIN_STACK_SIZE
	.align		4
.L_24:
        /*0048*/ 	.byte	0x04, 0x12
        /*004a*/ 	.short	(.L_26 - .L_25)
	.align		4
.L_25:
        /*004c*/ 	.word	index@(adj_lanczos_interp2D)
        /*0050*/ 	.word	0x00000020


	//----- nvinfo : EIATTR_MIN_STACK_SIZE
	.align		4
.L_26:
        /*0054*/ 	.byte	0x04, 0x12
        /*0056*/ 	.short	(.L_28 - .L_27)
	.align		4
.L_27:
        /*0058*/ 	.word	index@(fwd_lanczos_interp2D)
        /*005c*/ 	.word	0x00000020
.L_28:


//--------------------- .nv.compat                --------------------------
	.section	.nv.compat,"",@"SHT_CUDA_COMPAT_INFO"
	.align	4
        /*0000*/ 	.byte	0x02, 0x09, 0x00, 0x00, 0x02, 0x02, 0x01, 0x00, 0x02, 0x05, 0x05, 0x00, 0x03, 0x07, 0x01, 0x01
        /*0010*/ 	.byte	0x02, 0x03, 0x00, 0x00, 0x02, 0x06, 0x01, 0x00, 0x04, 0x0b, 0x08, 0x00, 0x01, 0x00, 0x00, 0x00
        /*0020*/ 	.byte	0x00, 0x00, 0x00, 0x00


//--------------------- .nv.info.adj_lanczos_interp2D --------------------------
	.section	.nv.info.adj_lanczos_interp2D,"",@"SHT_CUDA_INFO"
	.sectionflags	@""
	.align	4


	//----- nvinfo : EIATTR_CUDA_API_VERSION
	.align		4
        /*0000*/ 	.byte	0x04, 0x37
        /*0002*/ 	.short	(.L_30 - .L_29)
.L_29:
        /*0004*/ 	.word	0x00000082


	//----- nvinfo : EIATTR_KPARAM_INFO
	.align		4
.L_30:
        /*0008*/ 	.byte	0x04, 0x17
        /*000a*/ 	.short	(.L_32 - .L_31)
.L_31:
        /*000c*/ 	.word	0x00000000
        /*0010*/ 	.short	0x0006
        /*0012*/ 	.short	0x0028
        /*0014*/ 	.byte	0x00, 0xf0, 0x21, 0x00


	//----- nvinfo : EIATTR_KPARAM_INFO
	.align		4
.L_32:
        /*0018*/ 	.byte	0x04, 0x17
        /*001a*/ 	.short	(.L_34 - .L_33)
.L_33:
        /*001c*/ 	.word	0x00000000
        /*0020*/ 	.short	0x0005
        /*0022*/ 	.short	0x0024
        /*0024*/ 	.byte	0x00, 0xf0, 0x11, 0x00


	//----- nvinfo : EIATTR_KPARAM_INFO
	.align		4
.L_34:
        /*0028*/ 	.byte	0x04, 0x17
        /*002a*/ 	.short	(.L_36 - .L_35)
.L_35:
        /*002c*/ 	.word	0x00000000
        /*0030*/ 	.short	0x0004
        /*0032*/ 	.short	0x0020
        /*0034*/ 	.byte	0x00, 0xf0, 0x11, 0x00


	//----- nvinfo : EIATTR_KPARAM_INFO
	.align		4
.L_36:
        /*0038*/ 	.byte	0x04, 0x17
        /*003a*/ 	.short	(.L_38 - .L_37)
.L_37:
        /*003c*/ 	.word	0x00000000
        /*0040*/ 	.short	0x0003
        /*0042*/ 	.short	0x0018
        /*0044*/ 	.byte	0x00, 0xf5, 0x21, 0x00


	//----- nvinfo : EIATTR_KPARAM_INFO
	.align		4
.L_38:
        /*0048*/ 	.byte	0x04, 0x17
        /*004a*/ 	.short	(.L_40 - .L_39)
.L_39:
        /*004c*/ 	.word	0x00000000
        /*0050*/ 	.short	0x0002
        /*0052*/ 	.short	0x0010
        /*0054*/ 	.byte	0x00, 0xf5, 0x21, 0x00


	//----- nvinfo : EIATTR_KPARAM_INFO
	.align		4
.L_40:
        /*0058*/ 	.byte	0x04, 0x17
        /*005a*/ 	.short	(.L_42 - .L_41)
.L_41:
        /*005c*/ 	.word	0x00000000
        /*0060*/ 	.short	0x0001
        /*0062*/ 	.short	0x0008
        /*0064*/ 	.byte	0x00, 0xf5, 0x21, 0x00


	//----- nvinfo : EIATTR_KPARAM_INFO
	.align		4
.L_42:
        /*0068*/ 	.byte	0x04, 0x17
        /*006a*/ 	.short	(.L_44 - .L_43)
.L_43:
        /*006c*/ 	.word	0x00000000
        /*0070*/ 	.short	0x0000
        /*0072*/ 	.short	0x0000
        /*0074*/ 	.byte	0x00, 0xf5, 0x21, 0x00


	//----- nvinfo : EIATTR_SPARSE_MMA_MASK
	.align		4
.L_44:
        /*0078*/ 	.byte	0x03, 0x50
        /*007a*/ 	.short	0x0000


	//----- nvinfo : EIATTR_MAXREG_COUNT
	.align		4
        /*007c*/ 	.byte	0x03, 0x1b
        /*007e*/ 	.short	0x00ff


	//----- nvinfo : EIATTR_EXTERNS
	.align		4
        /*0080*/ 	.byte	0x04, 0x0f
        /*0082*/ 	.short	(.L_46 - .L_45)


	//   ....[0]....
	.align		4
.L_45:
        /*0084*/ 	.word	index@(__assertfail)


	//----- nvinfo : EIATTR_MERCURY_ISA_VERSION
	.align		4
.L_46:
        /*0088*/ 	.byte	0x03, 0x5f
        /*008a*/ 	.short	0x0101


	//----- nvinfo : EIATTR_VRC_CTA_INIT_COUNT
	.align		4
        /*008c*/ 	.byte	0x02, 0x4a
	.zero		1
	.zero		1


	//----- nvinfo : EIATTR_SYSCALL_OFFSETS
	.align		4
        /*0090*/ 	.byte	0x04, 0x46
        /*0092*/ 	.short	(.L_48 - .L_47)


	//   ....[0]....
.L_47:
        /*0094*/ 	.word	0x00000150


	//   ....[1]....
        /*0098*/ 	.word	0x00000290


	//   ....[2]....
        /*009c*/ 	.word	0x000003d0


	//   ....[3]....
        /*00a0*/ 	.word	0x00000510


	//   ....[4]....
        /*00a4*/ 	.word	0x00000640


	//   ....[5]....
        /*00a8*/ 	.word	0x00000770


	//   ....[6]....
        /*00ac*/ 	.word	0x00002a30


	//   ....[7]....
        /*00b0*/ 	.word	0x00002ba0


	//   ....[8]....
        /*00b4*/ 	.word	0x00002ce0


	//----- nvinfo : EIATTR_EXIT_INSTR_OFFSETS
	.align		4
.L_48:
        /*00b8*/ 	.byte	0x04, 0x1c
        /*00ba*/ 	.short	(.L_50 - .L_49)


	//   ....[0]....
.L_49:
        /*00bc*/ 	.word	0x000007e0


	//   ....[1]....
        /*00c0*/ 	.word	0x00000810


	//   ....[2]....
        /*00c4*/ 	.word	0x00002e50


	//----- nvinfo : EIATTR_CRS_STACK_SIZE
	.align		4
.L_50:
        /*00c8*/ 	.byte	0x04, 0x1e
        /*00ca*/ 	.short	(.L_52 - .L_51)
.L_51:
        /*00cc*/ 	.word	0x00000000


	//----- nvinfo : EIATTR_CBANK_PARAM_SIZE
	.align		4
.L_52:
        /*00d0*/ 	.byte	0x03, 0x19
        /*00d2*/ 	.short	0x0030


	//----- nvinfo : EIATTR_PARAM_CBANK
	.align		4
        /*00d4*/ 	.byte	0x04, 0x0a
        /*00d6*/ 	.short	(.L_54 - .L_53)
	.align		4
.L_53:
        /*00d8*/ 	.word	index@(.nv.constant0.adj_lanczos_interp2D)
        /*00dc*/ 	.short	0x0380
        /*00de*/ 	.short	0x0030


	//----- nvinfo : EIATTR_SW_WAR
	.align		4
.L_54:
        /*00e0*/ 	.byte	0x04, 0x36
        /*00e2*/ 	.short	(.L_56 - .L_55)
.L_55:
        /*00e4*/ 	.word	0x00000008
.L_56:


//--------------------- .nv.info.fwd_lanczos_interp2D --------------------------
	.section	.nv.info.fwd_lanczos_interp2D,"",@"SHT_CUDA_INFO"
	.sectionflags	@""
	.align	4


	//----- nvinfo : EIATTR_CUDA_API_VERSION
	.align		4
        /*0000*/ 	.byte	0x04, 0x37
        /*0002*/ 	.short	(.L_58 - .L_57)
.L_57:
        /*0004*/ 	.word	0x00000082


	//----- nvinfo : EIATTR_KPARAM_INFO
	.align		4
.L_58:
        /*0008*/ 	.byte	0x04, 0x17
        /*000a*/ 	.short	(.L_60 - .L_59)
.L_59:
        /*000c*/ 	.word	0x00000000
        /*0010*/ 	.short	0x0006
        /*0012*/ 	.short	0x0028
        /*0014*/ 	.byte	0x00, 0xf0, 0x21, 0x00


	//----- nvinfo : EIATTR_KPARAM_INFO
	.align		4
.L_60:
        /*0018*/ 	.byte	0x04, 0x17
        /*001a*/ 	.short	(.L_62 - .L_61)
.L_61:
        /*001c*/ 	.word	0x00000000
        /*0020*/ 	.short	0x0005
        /*0022*/ 	.short	0x0024
        /*0024*/ 	.byte	0x00, 0xf0, 0x11, 0x00


	//----- nvinfo : EIATTR_KPARAM_INFO
	.align		4
.L_62:
        /*0028*/ 	.byte	0x04, 0x17
        /*002a*/ 	.short	(.L_64 - .L_63)
.L_63:
        /*002c*/ 	.word	0x00000000
        /*0030*/ 	.short	0x0004
        /*0032*/ 	.short	0x0020
        /*0034*/ 	.byte	0x00, 0xf0, 0x11, 0x00


	//----- nvinfo : EIATTR_KPARAM_INFO
	.align		4
.L_64:
        /*0038*/ 	.byte	0x04, 0x17
        /*003a*/ 	.short	(.L_66 - .L_65)
.L_65:
        /*003c*/ 	.word	0x00000000
        /*0040*/ 	.short	0x0003
        /*0042*/ 	.short	0x0018
        /*0044*/ 	.byte	0x00, 0xf5, 0x21, 0x00


	//----- nvinfo : EIATTR_KPARAM_INFO
	.align		4
.L_66:
        /*0048*/ 	.byte	0x04, 0x17
        /*004a*/ 	.short	(.L_68 - .L_67)
.L_67:
        /*004c*/ 	.word	0x00000000
        /*0050*/ 	.short	0x0002
        /*0052*/ 	.short	0x0010
        /*0054*/ 	.byte	0x00, 0xf5, 0x21, 0x00


	//----- nvinfo : EIATTR_KPARAM_INFO
	.align		4
.L_68:
        /*0058*/ 	.byte	0x04, 0x17
        /*005a*/ 	.short	(.L_70 - .L_69)
.L_69:
        /*005c*/ 	.word	0x00000000
        /*0060*/ 	.short	0x0001
        /*0062*/ 	.short	0x0008
        /*0064*/ 	.byte	0x00, 0xf5, 0x21, 0x00


	//----- nvinfo : EIATTR_KPARAM_INFO
	.align		4
.L_70:
        /*0068*/ 	.byte	0x04, 0x17
        /*006a*/ 	.short	(.L_72 - .L_71)
.L_71:
        /*006c*/ 	.word	0x00000000
        /*0070*/ 	.short	0x0000
        /*0072*/ 	.short	0x0000
        /*0074*/ 	.byte	0x00, 0xf5, 0x21, 0x00


	//----- nvinfo : EIATTR_SPARSE_MMA_MASK
	.align		4
.L_72:
        /*0078*/ 	.byte	0x03, 0x50
        /*007a*/ 	.short	0x0000


	//----- nvinfo : EIATTR_MAXREG_COUNT
	.align		4
        /*007c*/ 	.byte	0x03, 0x1b
        /*007e*/ 	.short	0x00ff


	//----- nvinfo : EIATTR_EXTERNS
	.align		4
        /*0080*/ 	.byte	0x04, 0x0f
        /*0082*/ 	.short	(.L_74 - .L_73)


	//   ....[0]....
	.align		4
.L_73:
        /*0084*/ 	.word	index@(__assertfail)


	//----- nvinfo : EIATTR_MERCURY_ISA_VERSION
	.align		4
.L_74:
        /*0088*/ 	.byte	0x03, 0x5f
        /*008a*/ 	.short	0x0101


	//----- nvinfo : EIATTR_VRC_CTA_INIT_COUNT
	.align		4
        /*008c*/ 	.byte	0x02, 0x4a
	.zero		1
	.zero		1


	//----- nvinfo : EIATTR_SYSCALL_OFFSETS
	.align		4
        /*0090*/ 	.byte	0x04, 0x46
        /*0092*/ 	.short	(.L_76 - .L_75)


	//   ....[0]....
.L_75:
        /*0094*/ 	.word	0x00000150


	//   ....[1]....
        /*0098*/ 	.word	0x00000290


	//   ....[2]....
        /*009c*/ 	.word	0x000003d0


	//   ....[3]....
        /*00a0*/ 	.word	0x00000510


	//   ....[4]....
        /*00a4*/ 	.word	0x00000640


	//   ....[5]....
        /*00a8*/ 	.word	0x00000770


	//   ....[6]....
        /*00ac*/ 	.word	0x00002a40


	//   ....[7]....
        /*00b0*/ 	.word	0x00002bb0


	//   ....[8]....
        /*00b4*/ 	.word	0x00002cf0


	//----- nvinfo : EIATTR_EXIT_INSTR_OFFSETS
	.align		4
.L_76:
        /*00b8*/ 	.byte	0x04, 0x1c
        /*00ba*/ 	.short	(.L_78 - .L_77)


	//   ....[0]....
.L_77:
        /*00bc*/ 	.word	0x000007e0


	//   ....[1]....
        /*00c0*/ 	.word	0x00000810


	//   ....[2]....
        /*00c4*/ 	.word	0x00002fd0


	//----- nvinfo : EIATTR_CRS_STACK_SIZE
	.align		4
.L_78:
        /*00c8*/ 	.byte	0x04, 0x1e
        /*00ca*/ 	.short	(.L_80 - .L_79)
.L_79:
        /*00cc*/ 	.word	0x00000000


	//----- nvinfo : EIATTR_CBANK_PARAM_SIZE
	.align		4
.L_80:
        /*00d0*/ 	.byte	0x03, 0x19
        /*00d2*/ 	.short	0x0030


	//----- nvinfo : EIATTR_PARAM_CBANK
	.align		4
        /*00d4*/ 	.byte	0x04, 0x0a
        /*00d6*/ 	.short	(.L_82 - .L_81)
	.align		4
.L_81:
        /*00d8*/ 	.word	index@(.nv.constant0.fwd_lanczos_interp2D)
        /*00dc*/ 	.short	0x0380
        /*00de*/ 	.short	0x0030


	//----- nvinfo : EIATTR_SW_WAR
	.align		4
.L_82:
        /*00e0*/ 	.byte	0x04, 0x36
        /*00e2*/ 	.short	(.L_84 - .L_83)
.L_83:
        /*00e4*/ 	.word	0x00000008
.L_84:


//--------------------- .nv.callgraph             --------------------------
	.section	.nv.callgraph,"",@"SHT_CUDA_CALLGRAPH"
	.align	4
	.sectionentsize	8
	.align		4
        /*0000*/ 	.word	0x00000000
	.align		4
        /*0004*/ 	.word	0xffffffff
	.align		4
        /*0008*/ 	.word	index@(adj_lanczos_interp2D)
	.align		4
        /*000c*/ 	.word	index@(__assertfail)
	.align		4
        /*0010*/ 	.word	index@(fwd_lanczos_interp2D)
	.align		4
        /*0014*/ 	.word	index@(__assertfail)
	.align		4
        /*0018*/ 	.word	0x00000000
	.align		4
        /*001c*/ 	.word	0xfffffffe
	.align		4
        /*0020*/ 	.word	0x00000000
	.align		4
        /*0024*/ 	.word	0xfffffffd
	.align		4
        /*0028*/ 	.word	0x00000000
	.align		4
        /*002c*/ 	.word	0xfffffffc


//--------------------- .nv.constant4             --------------------------
	.section	.nv.constant4,"a",@progbits
	.align	8
	.align		8
.nv.constant4:
        /*0000*/ 	.dword	__assertfail
	.align		8
        /*0008*/ 	.dword	__unnamed_1
	.align		8
        /*0010*/ 	.dword	__unnamed_2
	.align		8
        /*0018*/ 	.dword	$str$1
	.align		8
        /*0020*/ 	.dword	$str$3
	.align		8
        /*0028*/ 	.dword	$str$4
	.align		8
        /*0030*/ 	.dword	$str$5
	.align		8
        /*0038*/ 	.dword	$str$6
	.align		8
        /*0040*/ 	.dword	$str$7
	.align		8
        /*0048*/ 	.dword	$str$8
	.align		8
        /*0050*/ 	.dword	$str$9
	.align		8
        /*0058*/ 	.dword	$str$10
	.align		8
        /*0060*/ 	.dword	$str$11
	.align		8
        /*0068*/ 	.dword	__cudart_i2opi_f


//--------------------- .text.adj_lanczos_interp2D --------------------------
	.section	.text.adj_lanczos_interp2D,"ax",@progbits
	.align	128
        .global         adj_lanczos_interp2D
        .type           adj_lanczos_interp2D,@function
        .size           adj_lanczos_interp2D,(.L_x_114 - adj_lanczos_interp2D)
        .other          adj_lanczos_interp2D,@"STO_CUDA_ENTRY STV_DEFAULT"
adj_lanczos_interp2D:
.text.adj_lanczos_interp2D:
[----:B------:R-:W0:Y:S01]  /*0000*/  LDC R1, c[0x0][0x37c] ;  /* 0x0000df00ff017b82 */ /* 0x000e220000000800 */
[----:B------:R-:W1:Y:S01]  /*0010*/  LDCU.64 UR4, c[0x0][0x380] ;  /* 0x00007000ff0477ac */ /* 0x000e620008000a00 */
[----:B0-----:R-:W-:Y:S01]  /*0020*/  VIADD R1, R1, 0xffffffe0 ;  /* 0xffffffe001017836 */ /* 0x001fe20000000000 */
[----:B-1----:R-:W-:-:S04]  /*0030*/  UISETP.NE.U32.AND UP0, UPT, UR4, URZ, UPT ;  /* 0x000000ff0400728c */ /* 0x002fc8000bf05070 */
[----:B------:R-:W-:-:S09]  /*0040*/  UISETP.NE.AND.EX UP0, UPT, UR5, URZ, UPT, UP0 ;  /* 0x000000ff0500728c */ /* 0x000fd2000bf05300 */
[----:B------:R-:W-:Y:S05]  /*0050*/  BRA.U UP0, `(.L_x_0) ;  /* 0x0000000100407547 */ /* 0x000fea000b800000 */
[----:B------:R-:W-:Y:S01]  /*0060*/  MOV R0, 0x0 ;  /* 0x0000000000007802 */ /* 0x000fe20000000f00 */
[----:B------:R-:W0:Y:S01]  /*0070*/  LDCU.64 UR4, c[0x4][0x38] ;  /* 0x01000700ff0477ac */ /* 0x000e220008000a00 */
[----:B------:R-:W-:Y:S02]  /*0080*/  HFMA2 R8, -RZ, RZ, 0, 9.238719940185546875e-06 ;  /* 0x0000009bff087431 */ /* 0x000fe400000001ff */
[----:B------:R-:W-:Y:S01]  /*0090*/  IMAD.MOV.U32 R12, RZ, RZ, 0x1 ;  /* 0x00000001ff0c7424 */ /* 0x000fe200078e00ff */
[----:B------:R1:W2:Y:S01]  /*00a0*/  LDC.64 R2, c[0x4][R0] ;  /* 0x0100000000027b82 */ /* 0x0002a20000000a00 */
[----:B------:R-:W3:Y:S01]  /*00b0*/  LDCU.64 UR6, c[0x4][0x18] ;  /* 0x01000300ff0677ac */ /* 0x000ee20008000a00 */
[----:B------:R-:W-:Y:S01]  /*00c0*/  IMAD.MOV.U32 R13, RZ, RZ, RZ ;  /* 0x000000ffff0d7224 */ /* 0x000fe200078e00ff */
[----:B------:R-:W4:Y:S01]  /*00d0*/  LDCU.64 UR8, c[0x4][0x10] ;  /* 0x01000200ff0877ac */ /* 0x000f220008000a00 */
[----:B0-----:R-:W-:Y:S02]  /*00e0*/  IMAD.U32 R4, RZ, RZ, UR4 ;  /* 0x00000004ff047e24 */ /* 0x001fe4000f8e00ff */
[----:B------:R-:W-:-:S02]  /*00f0*/  IMAD.U32 R5, RZ, RZ, UR5 ;  /* 0x00000005ff057e24 */ /* 0x000fc4000f8e00ff */
[----:B---3--:R-:W-:Y:S02]  /*0100*/  IMAD.U32 R6, RZ, RZ, UR6 ;  /* 0x00000006ff067e24 */ /* 0x008fe4000f8e00ff */
[----:B------:R-:W-:Y:S02]  /*0110*/  IMAD.U32 R7, RZ, RZ, UR7 ;  /* 0x00000007ff077e24 */ /* 0x000fe4000f8e00ff */
[----:B----4-:R-:W-:Y:S02]  /*0120*/  IMAD.U32 R10, RZ, RZ, UR8 ;  /* 0x00000008ff0a7e24 */ /* 0x010fe4000f8e00ff */
[----:B-1----:R-:W-:-:S07]  /*0130*/  IMAD.U32 R11, RZ, RZ, UR9 ;  /* 0x00000009ff0b7e24 */ /* 0x002fce000f8e00ff */
[----:B------:R-:W-:-:S07]  /*0140*/  LEPC R20, `(.L_x_0) ;  /* 0x000000001014794e */ /* 0x000fce0000000000 */
[----:B--2---:R-:W-:Y:S05]  /*0150*/  CALL.ABS.NOINC R2 ;  /* 0x0000000002007343 */ /* 0x004fea0003c00000 */
.L_x_0:
[----:B------:R-:W0:Y:S02]  /*0160*/  LDCU.64 UR4, c[0x0][0x388] ;  /* 0x00007100ff0477ac */ /* 0x000e240008000a00 */
[----:B0-----:R-:W-:-:S04]  /*0170*/  UISETP.NE.U32.AND UP0, UPT, UR4, URZ, UPT ;  /* 0x000000ff0400728c */ /* 0x001fc8000bf05070 */
[----:B------:R-:W-:-:S09]  /*0180*/  UISETP.NE.AND.EX UP0, UPT, UR5, URZ, UPT, UP0 ;  /* 0x000000ff0500728c */ /* 0x000fd2000bf05300 */
[----:B------:R-:W-:Y:S05]  /*0190*/  BRA.U UP0, `(.L_x_1) ;  /* 0x0000000100407547 */ /* 0x000fea000b800000 */
[----:B------:R-:W-:Y:S01]  /*01a0*/  MOV R0, 0x0 ;  /* 0x0000000000007802 */ /* 0x000fe20000000f00 */
[----:B------:R-:W0:Y:S01]  /*01b0*/  LDCU.64 UR4, c[0x4][0x40] ;  /* 0x01000800ff0477ac */ /* 0x000e220008000a00 */
[----:B------:R-:W-:Y:S02]  /*01c0*/  IMAD.MOV.U32 R8, RZ, RZ, 0x9c ;  /* 0x0000009cff087424 */ /* 0x000fe400078e00ff */
[----:B------:R1:W2:Y:S01]  /*01d0*/  LDC.64 R2, c[0x4][R0] ;  /* 0x0100000000027b82 */ /* 0x0002a20000000a00 */
[----:B------:R-:W3:Y:S01]  /*01e0*/  LDCU.64 UR6, c[0x4][0x18] ;  /* 0x01000300ff0677ac */ /* 0x000ee20008000a00 */
[----:B------:R-:W-:Y:S02]  /*01f0*/  IMAD.MOV.U32 R12, RZ, RZ, 0x1 ;  /* 0x00000001ff0c7424 */ /* 0x000fe400078e00ff */
[----:B------:R-:W-:Y:S01]  /*0200*/  IMAD.MOV.U32 R13, RZ, RZ, RZ ;  /* 0x000000ffff0d7224 */ /* 0x000fe200078e00ff */
[----:B------:R-:W4:Y:S01]  /*0210*/  LDCU.64 UR8, c[0x4][0x10] ;  /* 0x01000200ff0877ac */ /* 0x000f220008000a00 */
[----:B0-----:R-:W-:-:S02]  /*0220*/  IMAD.U32 R4, RZ, RZ, UR4 ;  /* 0x00000004ff047e24 */ /* 0x001fc4000f8e00ff */
[----:B------:R-:W-:Y:S02]  /*0230*/  IMAD.U32 R5, RZ, RZ, UR5 ;  /* 0x00000005ff057e24 */ /* 0x000fe4000f8e00ff */
[----:B---3--:R-:W-:Y:S02]  /*0240*/  IMAD.U32 R6, RZ, RZ, UR6 ;  /* 0x00000006ff067e24 */ /* 0x008fe4000f8e00ff */
[----:B------:R-:W-:Y:S01]  /*0250*/  IMAD.U32 R7, RZ, RZ, UR7 ;  /* 0x00000007ff077e24 */ /* 0x000fe2000f8e00ff */
[----:B----4-:R-:W-:Y:S01]  /*0260*/  MOV R10, UR8 ;  /* 0x00000008000a7c02 */ /* 0x010fe20008000f00 */
[----:B-1----:R-:W-:-:S07]  /*0270*/  IMAD.U32 R11, RZ, RZ, UR9 ;  /* 0x00000009ff0b7e24 */ /* 0x002fce000f8e00ff */
[----:B------:R-:W-:-:S07]  /*0280*/  LEPC R20, `(.L_x_1) ;  /* 0x000000001014794e */ /* 0x000fce0000000000 */
[----:B--2---:R-:W-:Y:S05]  /*0290*/  CALL.ABS.NOINC R2 ;  /* 0x0000000002007343 */ /* 0x004fea0003c00000 */
.L_x_1:
        /* <DEDUP_REMOVED lines=13> */
[----:B------:R-:W-:Y:S01]  /*0370*/  IMAD.U32 R5, RZ, RZ, UR5 ;  /* 0x00000005ff057e24 */ /* 0x000fe2000f8e00ff */
[----:B---3--:R-:W-:Y:S01]  /*0380*/  MOV R6, UR6 ;  /* 0x0000000600067c02 */ /* 0x008fe20008000f00 */
[----:B------:R-:W-:Y:S02]  /*0390*/  IMAD.U32 R7, RZ, RZ, UR7 ;  /* 0x00000007ff077e24 */ /* 0x000fe4000f8e00ff */
[----:B----4-:R-:W-:Y:S02]  /*03a0*/  IMAD.U32 R10, RZ, RZ, UR8 ;  /* 0x00000008ff0a7e24 */ /* 0x010fe4000f8e00ff */
[----:B-1----:R-:W-:-:S07]  /*03b0*/  IMAD.U32 R11, RZ, RZ, UR9 ;  /* 0x00000009ff0b7e24 */ /* 0x002fce000f8e00ff */
[----:B------:R-:W-:-:S07]  /*03c0*/  LEPC R20, `(.L_x_2) ;  /* 0x000000001014794e */ /* 0x000fce0000000000 */
[----:B--2---:R-:W-:Y:S05]  /*03d0*/  CALL.ABS.NOINC R2 ;  /* 0x0000000002007343 */ /* 0x004fea0003c00000 */
.L_x_2:
[----:B------:R-:W0:Y:S02]  /*03e0*/  LDCU.64 UR4, c[0x0][0x398] ;  /* 0x00007300ff0477ac */ /* 0x000e240008000a00 */
[----:B0-----:R-:W-:-:S04]  /*03f0*/  UISETP.NE.U32.AND UP0, UPT, UR4, URZ, UPT ;  /* 0x000000ff0400728c */ /* 0x001fc8000bf05070 */
[----:B------:R-:W-:-:S09]  /*0400*/  UISETP.NE.AND.EX UP0, UPT, UR5, URZ, UPT, UP0 ;  /* 0x000000ff0500728c */ /* 0x000fd2000bf05300 */
[----:B------:R-:W-:Y:S05]  /*0410*/  BRA.U UP0, `(.L_x_3) ;  /* 0x0000000100407547 */ /* 0x000fea000b800000 */
[----:B------:R-:W-:Y:S01]  /*0420*/  MOV R0, 0x0 ;  /* 0x0000000000007802 */ /* 0x000fe20000000f00 */
[----:B------:R-:W0:Y:S01]  /*0430*/  LDCU.64 UR4, c[0x4][0x50] ;  /* 0x01000a00ff0477ac */ /* 0x000e220008000a00 */
[----:B------:R-:W-:Y:S02]  /*0440*/  HFMA2 R12, -RZ, RZ, 0, 5.9604644775390625e-08 ;  /* 0x00000001ff0c7431 */ /* 0x000fe400000001ff */
[----:B------:R-:W-:Y:S01]  /*0450*/  IMAD.MOV.U32 R8, RZ, RZ, 0x9e ;  /* 0x0000009eff087424 */ /* 0x000fe200078e00ff */
[----:B------:R1:W2:Y:S01]  /*0460*/  LDC.64 R2, c[0x4][R0] ;  /* 0x0100000000027b82 */ /* 0x0002a20000000a00 */
[----:B------:R-:W3:Y:S01]  /*0470*/  LDCU.64 UR6, c[0x4][0x18] ;  /* 0x01000300ff0677ac */ /* 0x000ee20008000a00 */
[----:B------:R-:W-:Y:S01]  /*0480*/  IMAD.MOV.U32 R13, RZ, RZ, RZ ;  /* 0x000000ffff0d7224 */ /* 0x000fe200078e00ff */
[----:B------:R-:W4:Y:S01]  /*0490*/  LDCU.64 UR8, c[0x4][0x10] ;  /* 0x01000200ff0877ac */ /* 0x000f220008000a00 */
[----:B0-----:R-:W-:Y:S01]  /*04a0*/  MOV R4, UR4 ;  /* 0x0000000400047c02 */ /* 0x001fe20008000f00 */
[----:B------:R-:W-:-:S02]  /*04b0*/  IMAD.U32 R5, RZ, RZ, UR5 ;  /* 0x00000005ff057e24 */ /* 0x000fc4000f8e00ff */
[----:B---3--:R-:W-:Y:S02]  /*04c0*/  IMAD.U32 R6, RZ, RZ, UR6 ;  /* 0x00000006ff067e24 */ /* 0x008fe4000f8e00ff */
[----:B------:R-:W-:Y:S02]  /*04d0*/  IMAD.U32 R7, RZ, RZ, UR7 ;  /* 0x00000007ff077e24 */ /* 0x000fe4000f8e00ff */
[----:B----4-:R-:W-:Y:S02]  /*04e0*/  IMAD.U32 R10, RZ, RZ, UR8 ;  /* 0x00000008ff0a7e24 */ /* 0x010fe4000f8e00ff */
[----:B-1----:R-:W-:-:S07]  /*04f0*/  IMAD.U32 R11, RZ, RZ, UR9 ;  /* 0x00000009ff0b7e24 */ /* 0x002fce000f8e00ff */
[----:B------:R-:W-:-:S07]  /*0500*/  LEPC R20, `(.L_x_3) ;  /* 0x000000001014794e */ /* 0x000fce0000000000 */
[----:B--2---:R-:W-:Y:S05]  /*0510*/  CALL.ABS.NOINC R2 ;  /* 0x0000000002007343 */ /* 0x004fea0003c00000 */
.L_x_3:
[----:B------:R-:W0:Y:S02]  /*0520*/  LDCU UR4, c[0x0][0x3a0] ;  /* 0x00007400ff0477ac */ /* 0x000e240008000800 */
[----:B0-----:R-:W-:-:S09]  /*0530*/  UISETP.GT.AND UP0, UPT, UR4, -0x1, UPT ;  /* 0xffffffff0400788c */ /* 0x001fd2000bf04270 */
        /* <DEDUP_REMOVED lines=12> */
[----:B------:R-:W-:Y:S02]  /*0600*/  IMAD.U32 R7, RZ, RZ, UR7 ;  /* 0x00000007ff077e24 */ /* 0x000fe4000f8e00ff */
[----:B----4-:R-:W-:Y:S01]  /*0610*/  IMAD.U32 R10, RZ, RZ, UR8 ;  /* 0x00000008ff0a7e24 */ /* 0x010fe2000f8e00ff */
[----:B-1----:R-:W-:-:S07]  /*0620*/  MOV R11, UR9 ;  /* 0x00000009000b7c02 */ /* 0x002fce0008000f00 */
[----:B------:R-:W-:-:S07]  /*0630*/  LEPC R20, `(.L_x_4) ;  /* 0x000000001014794e */ /* 0x000fce0000000000 */
[----:B--2---:R-:W-:Y:S05]  /*0640*/  CALL.ABS.NOINC R2 ;  /* 0x0000000002007343 */ /* 0x004fea0003c00000 */
.L_x_4:
[----:B------:R-:W0:Y:S02]  /*0650*/  LDCU UR4, c[0x0][0x3a4] ;  /* 0x00007480ff0477ac */ /* 0x000e240008000800 */
[----:B0-----:R-:W-:-:S09]  /*0660*/  UISETP.GT.AND UP0, UPT, UR4, URZ, UPT ;  /* 0x000000ff0400728c */ /* 0x001fd2000bf04270 */
        /* <DEDUP_REMOVED lines=11> */
[----:B---3--:R-:W-:Y:S01]  /*0720*/  IMAD.U32 R6, RZ, RZ, UR6 ;  /* 0x00000006ff067e24 */ /* 0x008fe2000f8e00ff */
[----:B------:R-:W-:Y:S01]  /*0730*/  MOV R7, UR7 ;  /* 0x0000000700077c02 */ /* 0x000fe20008000f00 */
[----:B----4-:R-:W-:Y:S02]  /*0740*/  IMAD.U32 R10, RZ, RZ, UR8 ;  /* 0x00000008ff0a7e24 */ /* 0x010fe4000f8e00ff */
[----:B-1----:R-:W-:-:S07]  /*0750*/  IMAD.U32 R11, RZ, RZ, UR9 ;  /* 0x00000009ff0b7e24 */ /* 0x002fce000f8e00ff */
[----:B------:R-:W-:-:S07]  /*0760*/  LEPC R20, `(.L_x_5) ;  /* 0x000000001014794e */ /* 0x000fce0000000000 */
[----:B--2---:R-:W-:Y:S05]  /*0770*/  CALL.ABS.NOINC R2 ;  /* 0x0000000002007343 */ /* 0x004fea0003c00000 */
.L_x_5:
[----:B------:R-:W0:Y:S01]  /*0780*/  S2R R31, SR_TID.X ;  /* 0x00000000001f7919 */ /* 0x000e220000002100 */
[----:B------:R-:W0:Y:S08]  /*0790*/  S2UR UR4, SR_CTAID.X ;  /* 0x00000000000479c3 */ /* 0x000e300000002500 */
[----:B------:R-:W0:Y:S08]  /*07a0*/  LDC R30, c[0x0][0x360] ;  /* 0x0000d800ff1e7b82 */ /* 0x000e300000000800 */
[----:B------:R-:W1:Y:S01]  /*07b0*/  LDC.64 R2, c[0x0][0x3a0] ;  /* 0x0000e800ff027b82 */ /* 0x000e620000000a00 */
[----:B0-----:R-:W-:-:S05]  /*07c0*/  IMAD R31, R30, UR4, R31 ;  /* 0x000000041e1f7c24 */ /* 0x001fca000f8e021f */
[----:B-1----:R-:W-:-:S13]  /*07d0*/  ISETP.GE.AND P0, PT, R31, R2, PT ;  /* 0x000000021f00720c */ /* 0x002fda0003f06270 */
[----:B------:R-:W-:Y:S05]  /*07e0*/  @P0 EXIT ;  /* 0x000000000000094d */ /* 0x000fea0003800000 */
[----:B------:R-:W-:-:S05]  /*07f0*/  IMAD R36, R3, R3, RZ ;  /* 0x0000000303247224 */ /* 0x000fca00078e02ff */
[----:B------:R-:W-:-:S13]  /*0800*/  ISETP.GE.AND P0, PT, R36, 0x1, PT ;  /* 0x000000012400780c */ /* 0x000fda0003f06270 */
[----:B------:R-:W-:Y:S05]  /*0810*/  @!P0 EXIT ;  /* 0x000000000000894d */ /* 0x000fea0003800000 */
[-C--:B------:R-:W-:Y:S01]  /*0820*/  IABS R9, R3.reuse ;  /* 0x0000000300097213 */ /* 0x080fe20000000000 */
[----:B------:R-:W0:Y:S01]  /*0830*/  LDC.64 R18, c[0x0][0x358] ;  /* 0x0000d600ff127b82 */ /* 0x000e220000000a00 */
[----:B------:R-:W-:Y:S01]  /*0840*/  IABS R6, R36 ;  /* 0x0000002400067213 */ /* 0x000fe20000000000 */
[----:B------:R-:W1:Y:S01]  /*0850*/  LDCU UR4, c[0x0][0x370] ;  /* 0x00006e00ff0477ac */ /* 0x000e620008000800 */
[----:B------:R-:W2:Y:S01]  /*0860*/  I2F.RP R0, R9 ;  /* 0x0000000900007306 */ /* 0x000ea20000209400 */
[----:B------:R-:W-:-:S04]  /*0870*/  LEA.HI R29, R3, R3, RZ, 0x1 ;  /* 0x00000003031d7211 */ /* 0x000fc800078f08ff */
[----:B------:R-:W-:-:S03]  /*0880*/  SHF.R.S32.HI R29, RZ, 0x1, R29 ;  /* 0x00000001ff1d7819 */ /* 0x000fc6000001141d */
[----:B--2---:R-:W2:Y:S01]  /*0890*/  MUFU.RCP R0, R0 ;  /* 0x0000000000007308 */ /* 0x004ea20000001000 */
[----:B-1----:R-:W-:Y:S02]  /*08a0*/  IMAD R30, R30, UR4, RZ ;  /* 0x000000041e1e7c24 */ /* 0x002fe4000f8e02ff */
[----:B--2---:R-:W-:-:S05]  /*08b0*/  VIADD R4, R0, 0xffffffe ;  /* 0x0ffffffe00047836 */ /* 0x004fca0000000000 */
[----:B------:R1:W2:Y:S02]  /*08c0*/  F2I.FTZ.U32.TRUNC.NTZ R5, R4 ;  /* 0x0000000400057305 */ /* 0x0002a4000021f000 */
[----:B-1----:R-:W-:Y:S01]  /*08d0*/  IMAD.MOV.U32 R4, RZ, RZ, RZ ;  /* 0x000000ffff047224 */ /* 0x002fe200078e00ff */
[----:B--2---:R-:W-:-:S05]  /*08e0*/  IADD3 R2, PT, PT, RZ, -R5, RZ ;  /* 0x80000005ff027210 */ /* 0x004fca0007ffe0ff */
[----:B------:R-:W-:-:S04]  /*08f0*/  IMAD R7, R2, R9, RZ ;  /* 0x0000000902077224 */ /* 0x000fc800078e02ff */
[----:B------:R-:W-:Y:S01]  /*0900*/  IMAD.HI.U32 R5, R5, R7, R4 ;  /* 0x0000000705057227 */ /* 0x000fe200078e0004 */
[----:B------:R-:W-:-:S05]  /*0910*/  LOP3.LUT R7, RZ, R3, RZ, 0x33, !PT ;  /* 0x00000003ff077212 */ /* 0x000fca00078e33ff */
[----:B------:R-:W-:-:S04]  /*0920*/  IMAD.HI.U32 R2, R5, R6, RZ ;  /* 0x0000000605027227 */ /* 0x000fc800078e00ff */
[----:B------:R-:W-:-:S04]  /*0930*/  IMAD.MOV R0, RZ, RZ, -R2 ;  /* 0x000000ffff007224 */ /* 0x000fc800078e0a02 */
[----:B------:R-:W-:-:S05]  /*0940*/  IMAD R0, R9, R0, R6 ;  /* 0x0000000009007224 */ /* 0x000fca00078e0206 */
[----:B------:R-:W-:-:S13]  /*0950*/  ISETP.GT.U32.AND P1, PT, R9, R0, PT ;  /* 0x000000000900720c */ /* 0x000fda0003f24070 */
[----:B------:R-:W-:Y:S02]  /*0960*/  @!P1 IMAD.IADD R0, R0, 0x1, -R9 ;  /* 0x0000000100009824 */ /* 0x000fe400078e0a09 */
[----:B------:R-:W-:-:S03]  /*0970*/  @!P1 VIADD R2, R2, 0x1 ;  /* 0x0000000102029836 */ /* 0x000fc60000000000 */
[----:B------:R-:W-:Y:S02]  /*0980*/  ISETP.GE.U32.AND P0, PT, R0, R9, PT ;  /* 0x000000090000720c */ /* 0x000fe40003f06070 */
[----:B------:R-:W-:-:S04]  /*0990*/  LOP3.LUT R0, R36, R3, RZ, 0x3c, !PT ;  /* 0x0000000324007212 */ /* 0x000fc800078e3cff */
[----:B------:R-:W-:-:S07]  /*09a0*/  ISETP.GE.AND P2, PT, R0, RZ, PT ;  /* 0x000000ff0000720c */ /* 0x000fce0003f46270 */
[----:B------:R-:W-:Y:S01]  /*09b0*/  @P0 VIADD R2, R2, 0x1 ;  /* 0x0000000102020836 */ /* 0x000fe20000000000 */
[----:B------:R-:W-:-:S05]  /*09c0*/  ISETP.NE.AND P0, PT, R3, RZ, PT ;  /* 0x000000ff0300720c */ /* 0x000fca0003f05270 */
[----:B------:R-:W-:-:S05]  /*09d0*/  @!P2 IMAD.MOV R2, RZ, RZ, -R2 ;  /* 0x000000ffff02a224 */ /* 0x000fca00078e0a02 */
[----:B------:R-:W-:-:S04]  /*09e0*/  SEL R34, R7, R2, !P0 ;  /* 0x0000000207227207 */ /* 0x000fc80004000000 */
[----:B------:R-:W-:-:S05]  /*09f0*/  IABS R0, R34 ;  /* 0x0000002200007213 */ /* 0x000fca0000000000 */
[----:B------:R-:W-:-:S05]  /*0a00*/  IMAD.HI.U32 R5, R5, R0, RZ ;  /* 0x0000000005057227 */ /* 0x000fca00078e00ff */
[----:B------:R-:W-:-:S05]  /*0a10*/  IADD3 R2, PT, PT, -R5, RZ, RZ ;  /* 0x000000ff05027210 */ /* 0x000fca0007ffe1ff */
[----:B------:R-:W-:-:S05]  /*0a20*/  IMAD R0, R9, R2, R0 ;  /* 0x0000000209007224 */ /* 0x000fca00078e0200 */
[----:B------:R-:W-:-:S13]  /*0a30*/  ISETP.GT.U32.AND P2, PT, R9, R0, PT ;  /* 0x000000000900720c */ /* 0x000fda0003f44070 */
[----:B------:R-:W-:Y:S02]  /*0a40*/  @!P2 IMAD.IADD R0, R0, 0x1, -R9 ;  /* 0x000000010000a824 */ /* 0x000fe400078e0a09 */
[----:B------:R-:W-:-:S03]  /*0a50*/  @!P2 VIADD R5, R5, 0x1 ;  /* 0x000000010505a836 */ /* 0x000fc60000000000 */
[----:B------:R-:W-:Y:S02]  /*0a60*/  ISETP.GE.U32.AND P1, PT, R0, R9, PT ;  /* 0x000000090000720c */ /* 0x000fe40003f26070 */
[----:B------:R-:W-:-:S04]  /*0a70*/  LOP3.LUT R0, R34, R3, RZ, 0x3c, !PT ;  /* 0x0000000322007212 */ /* 0x000fc800078e3cff */
[----:B------:R-:W-:-:S07]  /*0a80*/  ISETP.GE.AND P3, PT, R0, RZ, PT ;  /* 0x000000ff0000720c */ /* 0x000fce0003f66270 */
[----:B------:R-:W-:-:S06]  /*0a90*/  @P1 VIADD R5, R5, 0x1 ;  /* 0x0000000105051836 */ /* 0x000fcc0000000000 */
[----:B------:R-:W-:-:S05]  /*0aa0*/  @!P3 IMAD.MOV R5, RZ, RZ, -R5 ;  /* 0x000000ffff05b224 */ /* 0x000fca00078e0a05 */
[----:B0-----:R-:W-:-:S07]  /*0ab0*/  SEL R32, R7, R5, !P0 ;  /* 0x0000000507207207 */ /* 0x001fce0004000000 */
.L_x_43:
[----:B0-----:R-:W0:Y:S01]  /*0ac0*/  LDC.64 R16, c[0x0][0x398] ;  /* 0x0000e600ff107b82 */ /* 0x001e220000000a00 */
[C---:B------:R-:W-:Y:S01]  /*0ad0*/  R2UR UR4, R18.reuse ;  /* 0x00000000120472ca */ /* 0x040fe200000e0000 */
[----:B------:R-:W-:Y:S01]  /*0ae0*/  IMAD.SHL.U32 R3, R31, 0x2, RZ ;  /* 0x000000021f037824 */ /* 0x000fe200078e00ff */
[C---:B------:R-:W-:Y:S02]  /*0af0*/  R2UR UR5, R19.reuse ;  /* 0x00000000130572ca */ /* 0x040fe400000e0000 */
[----:B------:R-:W-:Y:S02]  /*0b00*/  R2UR UR6, R18 ;  /* 0x00000000120672ca */ /* 0x000fe400000e0000 */
[----:B------:R-:W-:Y:S01]  /*0b10*/  R2UR UR7, R19 ;  /* 0x00000000130772ca */ /* 0x000fe200000e0000 */
[----:B0-----:R-:W-:-:S08]  /*0b20*/  IMAD.WIDE R16, R3, 0x4, R16 ;  /* 0x0000000403107825 */ /* 0x001fd000078e0210 */
[----:B------:R-:W2:Y:S01]  /*0b30*/  LDG.E R0, desc[UR4][R16.64] ;  /* 0x0000000410007981 */ /* 0x000ea2000c1e1900 */
[----:B------:R-:W0:Y:S03]  /*0b40*/  LDCU UR4, c[0x0][0x3a0] ;  /* 0x00007400ff0477ac */ /* 0x000e260008000800 */
[----:B------:R-:W3:Y:S01]  /*0b50*/  LDG.E R2, desc[UR6][R16.64+0x4] ;  /* 0x0000040610027981 */ /* 0x000ee2000c1e1900 */
[----:B------:R-:W-:Y:S01]  /*0b60*/  IMAD.MOV.U32 R28, RZ, RZ, R31 ;  /* 0x000000ffff1c7224 */ /* 0x000fe200078e001f */
[----:B------:R-:W-:Y:S01]  /*0b70*/  IADD3 R31, PT, PT, R30, R31, RZ ;  /* 0x0000001f1e1f7210 */ /* 0x000fe20007ffe0ff */
[----:B------:R-:W-:Y:S01]  /*0b80*/  BSSY B8, `(.L_x_6) ;  /* 0x000022a000087945 */ /* 0x000fe20003800000 */
[----:B------:R-:W-:Y:S02]  /*0b90*/  IMAD.MOV.U32 R27, RZ, RZ, RZ ;  /* 0x000000ffff1b7224 */ /* 0x000fe400078e00ff */
[----:B0-----:R-:W-:-:S04]  /*0ba0*/  ISETP.GE.AND P0, PT, R31, UR4, PT ;  /* 0x000000041f007c0c */ /* 0x001fc8000bf06270 */
[----:B------:R-:W-:Y:S01]  /*0bb0*/  P2R R33, PR, RZ, 0x1 ;  /* 0x00000001ff217803 */ /* 0x000fe20000000000 */
[----:B--2---:R-:W0:Y:S08]  /*0bc0*/  F2I.FLOOR.NTZ R0, R0 ;  /* 0x0000000000007305 */ /* 0x004e300000207100 */
[----:B---3--:R-:W1:Y:S01]  /*0bd0*/  F2I.FLOOR.NTZ R2, R2 ;  /* 0x0000000200027305 */ /* 0x008e620000207100 */
[----:B0-----:R-:W-:-:S02]  /*0be0*/  IMAD.IADD R26, R0, 0x1, -R29 ;  /* 0x00000001001a7824 */ /* 0x001fc400078e0a1d */
[----:B-1----:R-:W-:-:S07]  /*0bf0*/  IMAD.IADD R25, R2, 0x1, -R29 ;  /* 0x0000000102197824 */ /* 0x002fce00078e0a1d */
.L_x_42:
[----:B------:R-:W-:Y:S05]  /*0c00*/  YIELD ;  /* 0x0000000000007946 */ /* 0x000fea0003800000 */
[----:B------:R-:W-:Y:S02]  /*0c10*/  R2UR UR4, R18 ;  /* 0x00000000120472ca */ /* 0x000fe400000e0000 */
[----:B------:R-:W-:-:S13]  /*0c20*/  R2UR UR5, R19 ;  /* 0x00000000130572ca */ /* 0x000fda00000e0000 */
[----:B------:R-:W2:Y:S01]  /*0c30*/  LDG.E R0, desc[UR4][R16.64] ;  /* 0x0000000410007981 */ /* 0x000ea2000c1e1900 */
[-C--:B------:R-:W-:Y:S01]  /*0c40*/  IABS R8, R34.reuse ;  /* 0x0000002200087213 */ /* 0x080fe20000000000 */
[----:B------:R-:W-:Y:S01]  /*0c50*/  BSSY.RECONVERGENT B0, `(.L_x_7) ;  /* 0x00000f9000007945 */ /* 0x000fe20003800200 */
[----:B------:R-:W-:Y:S01]  /*0c60*/  IABS R6, R27 ;  /* 0x0000001b00067213 */ /* 0x000fe20000000000 */
[----:B------:R-:W-:Y:S01]  /*0c70*/  IMAD.MOV.U32 R22, RZ, RZ, 0x3f800000 ;  /* 0x3f800000ff167424 */ /* 0x000fe200078e00ff */
[----:B0-----:R-:W0:Y:S01]  /*0c80*/  I2F.RP R4, R8 ;  /* 0x0000000800047306 */ /* 0x001e220000209400 */
[----:B------:R-:W-:-:S05]  /*0c90*/  IABS R7, R34 ;  /* 0x0000002200077213 */ /* 0x000fca0000000000 */
[----:B------:R-:W-:Y:S02]  /*0ca0*/  IMAD.MOV R7, RZ, RZ, -R7 ;  /* 0x000000ffff077224 */ /* 0x000fe400078e0a07 */
[----:B0-----:R-:W0:Y:S02]  /*0cb0*/  MUFU.RCP R4, R4 ;  /* 0x0000000400047308 */ /* 0x001e240000001000 */
[----:B0-----:R-:W-:Y:S01]  /*0cc0*/  VIADD R2, R4, 0xffffffe ;  /* 0x0ffffffe04027836 */ /* 0x001fe20000000000 */
[----:B------:R-:W-:-:S05]  /*0cd0*/  IABS R4, R32 ;  /* 0x0000002000047213 */ /* 0x000fca0000000000 */
[----:B------:R0:W1:Y:S02]  /*0ce0*/  F2I.FTZ.U32.TRUNC.NTZ R3, R2 ;  /* 0x0000000200037305 */ /* 0x000064000021f000 */
[----:B0-----:R-:W-:Y:S02]  /*0cf0*/  IMAD.MOV.U32 R2, RZ, RZ, RZ ;  /* 0x000000ffff027224 */ /* 0x001fe400078e00ff */
[----:B-1----:R-:W-:-:S04]  /*0d00*/  IMAD.MOV R5, RZ, RZ, -R3 ;  /* 0x000000ffff057224 */ /* 0x002fc800078e0a03 */
[----:B------:R-:W-:-:S04]  /*0d10*/  IMAD R5, R5, R8, RZ ;  /* 0x0000000805057224 */ /* 0x000fc800078e02ff */
[----:B------:R-:W-:Y:S01]  /*0d20*/  IMAD.HI.U32 R3, R3, R5, R2 ;  /* 0x0000000503037227 */ /* 0x000fe200078e0002 */
[----:B------:R-:W-:Y:S02]  /*0d30*/  MOV R5, R6 ;  /* 0x0000000600057202 */ /* 0x000fe40000000f00 */
[----:B------:R-:W0:Y:S03]  /*0d40*/  I2F.RP R6, R4 ;  /* 0x0000000400067306 */ /* 0x000e260000209400 */
[----:B------:R-:W-:-:S04]  /*0d50*/  IMAD.HI.U32 R2, R3, R5, RZ ;  /* 0x0000000503027227 */ /* 0x000fc800078e00ff */
[----:B------:R-:W-:-:S05]  /*0d60*/  IMAD R3, R2, R7, R5 ;  /* 0x0000000702037224 */ /* 0x000fca00078e0205 */
[----:B------:R-:W-:Y:S01]  /*0d70*/  ISETP.GT.U32.AND P2, PT, R8, R3, PT ;  /* 0x000000030800720c */ /* 0x000fe20003f44070 */
[----:B0-----:R-:W0:-:S12]  /*0d80*/  MUFU.RCP R6, R6 ;  /* 0x0000000600067308 */ /* 0x001e180000001000 */
[----:B------:R-:W-:Y:S02]  /*0d90*/  @!P2 IMAD.IADD R3, R3, 0x1, -R8 ;  /* 0x000000010303a824 */ /* 0x000fe400078e0a08 */
[----:B------:R-:W-:Y:S01]  /*0da0*/  @!P2 VIADD R2, R2, 0x1 ;  /* 0x000000010202a836 */ /* 0x000fe20000000000 */
[----:B------:R-:W-:Y:S02]  /*0db0*/  ISETP.NE.AND P2, PT, R34, RZ, PT ;  /* 0x000000ff2200720c */ /* 0x000fe40003f45270 */
[----:B------:R-:W-:Y:S02]  /*0dc0*/  ISETP.GE.U32.AND P0, PT, R3, R8, PT ;  /* 0x000000080300720c */ /* 0x000fe40003f06070 */
[----:B------:R-:W-:Y:S02]  /*0dd0*/  LOP3.LUT R3, R27, R34, RZ, 0x3c, !PT ;  /* 0x000000221b037212 */ /* 0x000fe400078e3cff */
[----:B------:R-:W-:Y:S02]  /*0de0*/  IABS R8, R32 ;  /* 0x0000002000087213 */ /* 0x000fe40000000000 */
[----:B------:R-:W-:Y:S01]  /*0df0*/  ISETP.GE.AND P1, PT, R3, RZ, PT ;  /* 0x000000ff0300720c */ /* 0x000fe20003f26270 */
[----:B0-----:R-:W-:-:S02]  /*0e00*/  VIADD R3, R6, 0xffffffe ;  /* 0x0ffffffe06037836 */ /* 0x001fc40000000000 */
[----:B------:R-:W-:-:S04]  /*0e10*/  IMAD.MOV R8, RZ, RZ, -R8 ;  /* 0x000000ffff087224 */ /* 0x000fc800078e0a08 */
[----:B------:R-:W-:Y:S01]  /*0e20*/  @P0 VIADD R2, R2, 0x1 ;  /* 0x0000000102020836 */ /* 0x000fe20000000000 */
[----:B------:R-:W0:Y:S03]  /*0e30*/  F2I.FTZ.U32.TRUNC.NTZ R3, R3 ;  /* 0x0000000300037305 */ /* 0x000e26000021f000 */
[----:B------:R-:W-:Y:S02]  /*0e40*/  IMAD.MOV.U32 R5, RZ, RZ, R2 ;  /* 0x000000ffff057224 */ /* 0x000fe400078e0002 */
[----:B------:R-:W-:-:S03]  /*0e50*/  IMAD.MOV.U32 R2, RZ, RZ, RZ ;  /* 0x000000ffff027224 */ /* 0x000fc600078e00ff */
[----:B------:R-:W-:Y:S02]  /*0e60*/  @!P1 IADD3 R5, PT, PT, -R5, RZ, RZ ;  /* 0x000000ff05059210 */ /* 0x000fe40007ffe1ff */
[----:B------:R-:W-:-:S05]  /*0e70*/  @!P2 LOP3.LUT R5, RZ, R34, RZ, 0x33, !PT ;  /* 0x00000022ff05a212 */ /* 0x000fca00078e33ff */
[----:B------:R-:W-:Y:S02]  /*0e80*/  IMAD.MOV R7, RZ, RZ, -R5 ;  /* 0x000000ffff077224 */ /* 0x000fe400078e0a05 */
[----:B0-----:R-:W-:Y:S02]  /*0e90*/  IMAD.MOV R9, RZ, RZ, -R3 ;  /* 0x000000ffff097224 */ /* 0x001fe400078e0a03 */
[----:B------:R-:W-:Y:S02]  /*0ea0*/  IMAD R7, R34, R7, R27 ;  /* 0x0000000722077224 */ /* 0x000fe400078e021b */
[----:B------:R-:W-:Y:S02]  /*0eb0*/  IMAD R9, R9, R4, RZ ;  /* 0x0000000409097224 */ /* 0x000fe400078e02ff */
[----:B------:R-:W-:Y:S01]  /*0ec0*/  IMAD.IADD R24, R26, 0x1, R5 ;  /* 0x000000011a187824 */ /* 0x000fe200078e0205 */
[----:B------:R-:W-:Y:S01]  /*0ed0*/  IABS R6, R7 ;  /* 0x0000000700067213 */ /* 0x000fe20000000000 */
[----:B------:R-:W-:Y:S01]  /*0ee0*/  IMAD.HI.U32 R2, R3, R9, R2 ;  /* 0x0000000903027227 */ /* 0x000fe200078e0002 */
[----:B------:R-:W-:-:S03]  /*0ef0*/  LOP3.LUT R7, R7, R32, RZ, 0x3c, !PT ;  /* 0x0000002007077212 */ /* 0x000fc600078e3cff */
[----:B------:R-:W-:Y:S01]  /*0f00*/  IMAD.MOV.U32 R3, RZ, RZ, R6 ;  /* 0x000000ffff037224 */ /* 0x000fe200078e0006 */
[----:B------:R-:W-:Y:S01]  /*0f10*/  ISETP.GE.AND P1, PT, R7, RZ, PT ;  /* 0x000000ff0700720c */ /* 0x000fe20003f26270 */
[----:B------:R-:W-:Y:S02]  /*0f20*/  IMAD.MOV.U32 R6, RZ, RZ, R8 ;  /* 0x000000ffff067224 */ /* 0x000fe400078e0008 */
[----:B------:R-:W-:-:S04]  /*0f30*/  IMAD.HI.U32 R2, R2, R3, RZ ;  /* 0x0000000302027227 */ /* 0x000fc800078e00ff */
[----:B------:R-:W-:-:S05]  /*0f40*/  IMAD R3, R2, R6, R3 ;  /* 0x0000000602037224 */ /* 0x000fca00078e0203 */
[----:B------:R-:W-:-:S13]  /*0f50*/  ISETP.GT.U32.AND P2, PT, R4, R3, PT ;  /* 0x000000030400720c */ /* 0x000fda0003f44070 */
[-C--:B------:R-:W-:Y:S01]  /*0f60*/  @!P2 IADD3 R3, PT, PT, R3, -R4.reuse, RZ ;  /* 0x800000040303a210 */ /* 0x080fe20007ffe0ff */
[----:B------:R-:W-:Y:S01]  /*0f70*/  @!P2 VIADD R2, R2, 0x1 ;  /* 0x000000010202a836 */ /* 0x000fe20000000000 */
[----:B------:R-:W-:Y:S02]  /*0f80*/  ISETP.NE.AND P2, PT, R32, RZ, PT ;  /* 0x000000ff2000720c */ /* 0x000fe40003f45270 */
[----:B------:R-:W-:Y:S02]  /*0f90*/  ISETP.GE.U32.AND P0, PT, R3, R4, PT ;  /* 0x000000040300720c */ /* 0x000fe40003f06070 */
[----:B------:R-:W-:-:S11]  /*0fa0*/  I2FP.F32.S32 R3, R24 ;  /* 0x0000001800037245 */ /* 0x000fd60000201400 */
[----:B------:R-:W-:-:S04]  /*0fb0*/  @P0 VIADD R2, R2, 0x1 ;  /* 0x0000000102020836 */ /* 0x000fc80000000000 */
[----:B------:R-:W-:Y:S01]  /*0fc0*/  @!P1 IMAD.MOV R2, RZ, RZ, -R2 ;  /* 0x000000ffff029224 */ /* 0x000fe200078e0a02 */
[----:B------:R-:W-:-:S05]  /*0fd0*/  @!P2 LOP3.LUT R2, RZ, R32, RZ, 0x33, !PT ;  /* 0x00000020ff02a212 */ /* 0x000fca00078e33ff */
[----:B------:R-:W-:Y:S02]  /*0fe0*/  IMAD.IADD R23, R25, 0x1, R2 ;  /* 0x0000000119177824 */ /* 0x000fe400078e0202 */
[----:B--2---:R-:W-:-:S05]  /*0ff0*/  FADD R0, R0, -R3 ;  /* 0x8000000300007221 */ /* 0x004fca0000000000 */
[----:B------:R-:W-:-:S13]  /*1000*/  FSETP.NEU.AND P0, PT, R0, RZ, PT ;  /* 0x000000ff0000720b */ /* 0x000fda0003f0d000 */
[----:B------:R-:W-:Y:S05]  /*1010*/  @!P0 BRA `(.L_x_8) ;  /* 0x0000000800f08947 */ /* 0x000fea0003800000 */
[----:B------:R-:W-:Y:S01]  /*1020*/  FSETP.GTU.AND P0, PT, |R0|, 2, PT ;  /* 0x400000000000780b */ /* 0x000fe20003f0c200 */
[----:B------:R-:W-:-:S12]  /*1030*/  HFMA2 R22, -RZ, RZ, 0, 0 ;  /* 0x00000000ff167431 */ /* 0x000fd800000001ff */
[----:B------:R-:W-:Y:S05]  /*1040*/  @P0 BRA `(.L_x_8) ;  /* 0x0000000800e40947 */ /* 0x000fea0003800000 */
[----:B------:R-:W-:Y:S01]  /*1050*/  FMUL R9, R0, 3.1415927410125732422 ;  /* 0x40490fdb00097820 */ /* 0x000fe20000400000 */
[----:B------:R-:W-:Y:S03]  /*1060*/  BSSY.RECONVERGENT B1, `(.L_x_9) ;  /* 0x0000045000017945 */ /* 0x000fe60003800200 */
[C---:B------:R-:W-:Y:S01]  /*1070*/  FMUL R0, R9.reuse, 0.63661974668502807617 ;  /* 0x3f22f98309007820 */ /* 0x040fe20000400000 */
[----:B------:R-:W-:-:S05]  /*1080*/  FSETP.GE.AND P0, PT, |R9|, 105615, PT ;  /* 0x47ce47800900780b */ /* 0x000fca0003f06200 */
[----:B------:R-:W0:Y:S02]  /*1090*/  F2I.NTZ R0, R0 ;  /* 0x0000000000007305 */ /* 0x000e240000203100 */
[----:B0-----:R-:W-:-:S05]  /*10a0*/  I2FP.F32.S32 R2, R0 ;  /* 0x0000000000027245 */ /* 0x001fca0000201400 */
[----:B------:R-:W-:-:S04]  /*10b0*/  FFMA R3, R2, -1.5707962512969970703, R9 ;  /* 0xbfc90fda02037823 */ /* 0x000fc80000000009 */
[----:B------:R-:W-:-:S04]  /*10c0*/  FFMA R3, R2, -7.5497894158615963534e-08, R3 ;  /* 0xb3a2216802037823 */ /* 0x000fc80000000003 */
[----:B------:R-:W-:Y:S01]  /*10d0*/  FFMA R2, R2, -5.3903029534742383927e-15, R3 ;  /* 0xa7c234c502027823 */ /* 0x000fe20000000003 */
[----:B------:R-:W-:Y:S06]  /*10e0*/  @!P0 BRA `(.L_x_10) ;  /* 0x0000000000f08947 */ /* 0x000fec0003800000 */
[----:B------:R-:W-:-:S13]  /*10f0*/  FSETP.NEU.AND P0, PT, |R9|, +INF , PT ;  /* 0x7f8000000900780b */ /* 0x000fda0003f0d200 */
[----:B------:R-:W-:Y:S05]  /*1100*/  @!P0 BRA `(.L_x_11) ;  /* 0x0000000000e08947 */ /* 0x000fea0003800000 */
[----:B------:R-:W0:Y:S01]  /*1110*/  LDCU.64 UR4, c[0x4][0x68] ;  /* 0x01000d00ff0477ac */ /* 0x000e220008000a00 */
[----:B------:R-:W-:Y:S01]  /*1120*/  IMAD.SHL.U32 R2, R9, 0x100, RZ ;  /* 0x0000010009027824 */ /* 0x000fe200078e00ff */
[----:B------:R-:W-:Y:S01]  /*1130*/  BSSY.RECONVERGENT B2, `(.L_x_12) ;  /* 0x0000015000027945 */ /* 0x000fe20003800200 */
[----:B------:R-:W-:Y:S01]  /*1140*/  CS2R R6, SRZ ;  /* 0x0000000000067805 */ /* 0x000fe2000001ff00 */
[----:B------:R-:W-:Y:S02]  /*1150*/  IMAD.MOV.U32 R13, RZ, RZ, RZ ;  /* 0x000000ffff0d7224 */ /* 0x000fe400078e00ff */
[----:B------:R-:W-:Y:S01]  /*1160*/  IMAD.MOV.U32 R0, RZ, RZ, R1 ;  /* 0x000000ffff007224 */ /* 0x000fe200078e0001 */
[----:B------:R-:W-:Y:S01]  /*1170*/  LOP3.LUT R15, R2, 0x80000000, RZ, 0xfc, !PT ;  /* 0x80000000020f7812 */ /* 0x000fe200078efcff */
[----:B0-----:R-:W-:Y:S02]  /*1180*/  IMAD.U32 R8, RZ, RZ, UR4 ;  /* 0x00000004ff087e24 */ /* 0x001fe4000f8e00ff */
[----:B------:R-:W-:-:S07]  /*1190*/  IMAD.U32 R3, RZ, RZ, UR5 ;  /* 0x00000005ff037e24 */ /* 0x000fce000f8e00ff */
.L_x_13:
[----:B------:R-:W-:Y:S01]  /*11a0*/  R2UR UR4, R18 ;  /* 0x00000000120472ca */ /* 0x000fe200000e0000 */
[----:B------:R-:W-:Y:S01]  /*11b0*/  IMAD.MOV.U32 R2, RZ, RZ, R8 ;  /* 0x000000ffff027224 */ /* 0x000fe200078e0008 */
[----:B------:R-:W-:-:S13]  /*11c0*/  R2UR UR5, R19 ;  /* 0x00000000130572ca */ /* 0x000fda00000e0000 */
[----:B------:R0:W2:Y:S01]  /*11d0*/  LDG.E.CONSTANT R4, desc[UR4][R2.64] ;  /* 0x0000000402047981 */ /* 0x0000a2000c1e9900 */
[----:B------:R-:W-:Y:S02]  /*11e0*/  IADD3 R7, PT, PT, R7, 0x1, RZ ;  /* 0x0000000107077810 */ /* 0x000fe40007ffe0ff */
[----:B------:R-:W-:Y:S02]  /*11f0*/  IADD3 R8, P2, PT, R8, 0x4, RZ ;  /* 0x0000000408087810 */ /* 0x000fe40007f5e0ff */
[----:B------:R-:W-:-:S03]  /*1200*/  ISETP.NE.AND P0, PT, R7, 0x6, PT ;  /* 0x000000060700780c */ /* 0x000fc60003f05270 */
[----:B0-----:R-:W-:Y:S02]  /*1210*/  IMAD.X R3, RZ, RZ, R3, P2 ;  /* 0x000000ffff037224 */ /* 0x001fe400010e0603 */
[----:B--2---:R-:W-:-:S03]  /*1220*/  IMAD.WIDE.U32 R4, R4, R15, RZ ;  /* 0x0000000f04047225 */ /* 0x004fc600078e00ff */
[----:B------:R-:W-:-:S05]  /*1230*/  IADD3 R11, P1, PT, R4, R6, RZ ;  /* 0x00000006040b7210 */ /* 0x000fca0007f3e0ff */
[----:B------:R0:W-:Y:S01]  /*1240*/  STL [R0], R11 ;  /* 0x0000000b00007387 */ /* 0x0001e20000100800 */
[----:B------:R-:W-:Y:S02]  /*1250*/  IMAD.X R6, R5, 0x1, R13, P1 ;  /* 0x0000000105067824 */ /* 0x000fe400008e060d */
[----:B0-----:R-:W-:Y:S01]  /*1260*/  VIADD R0, R0, 0x4 ;  /* 0x0000000400007836 */ /* 0x001fe20000000000 */
[----:B------:R-:W-:Y:S06]  /*1270*/  @P0 BRA `(.L_x_13) ;  /* 0xfffffffc00c80947 */ /* 0x000fec000383ffff */
[----:B------:R-:W-:Y:S05]  /*1280*/  BSYNC.RECONVERGENT B2 ;  /* 0x0000000000027941 */ /* 0x000fea0003800200 */
.L_x_12:
[----:B------:R-:W-:Y:S01]  /*1290*/  SHF.R.U32.HI R4, RZ, 0x17, R9 ;  /* 0x00000017ff047819 */ /* 0x000fe20000011609 */
[----:B------:R0:W-:Y:S03]  /*12a0*/  STL [R1+0x18], R6 ;  /* 0x0000180601007387 */ /* 0x0001e60000100800 */
[C---:B------:R-:W-:Y:S02]  /*12b0*/  LOP3.LUT R0, R4.reuse, 0xe0, RZ, 0xc0, !PT ;  /* 0x000000e004007812 */ /* 0x040fe400078ec0ff */
[----:B------:R-:W-:-:S03]  /*12c0*/  LOP3.LUT P0, RZ, R4, 0x1f, RZ, 0xc0, !PT ;  /* 0x0000001f04ff7812 */ /* 0x000fc6000780c0ff */
[----:B------:R-:W-:-:S05]  /*12d0*/  VIADD R0, R0, 0xffffff80 ;  /* 0xffffff8000007836 */ /* 0x000fca0000000000 */
[----:B------:R-:W-:-:S05]  /*12e0*/  SHF.R.U32.HI R0, RZ, 0x5, R0 ;  /* 0x00000005ff007819 */ /* 0x000fca0000011600 */
[----:B------:R-:W-:-:S05]  /*12f0*/  IMAD R7, R0, -0x4, R1 ;  /* 0xfffffffc00077824 */ /* 0x000fca00078e0201 */
[----:B------:R-:W2:Y:S04]  /*1300*/  LDL R0, [R7+0x18] ;  /* 0x0000180007007983 */ /* 0x000ea80000100800 */
[----:B------:R-:W2:Y:S04]  /*1310*/  LDL R3, [R7+0x14] ;  /* 0x0000140007037983 */ /* 0x000ea80000100800 */
[----:B------:R-:W3:Y:S01]  /*1320*/  @P0 LDL R2, [R7+0x10] ;  /* 0x0000100007020983 */ /* 0x000ee20000100800 */
[----:B------:R-:W-:Y:S01]  /*1330*/  LOP3.LUT R4, R4, 0x1f, RZ, 0xc0, !PT ;  /* 0x0000001f04047812 */ /* 0x000fe200078ec0ff */
[----:B------:R-:W-:Y:S01]  /*1340*/  UMOV UR4, 0x54442d19 ;  /* 0x54442d1900047882 */ /* 0x000fe20000000000 */
[----:B------:R-:W-:-:S02]  /*1350*/  UMOV UR5, 0x3bf921fb ;  /* 0x3bf921fb00057882 */ /* 0x000fc40000000000 */
[-C--:B--2---:R-:W-:Y:S02]  /*1360*/  @P0 SHF.L.W.U32.HI R0, R3, R4.reuse, R0 ;  /* 0x0000000403000219 */ /* 0x084fe40000010e00 */
[----:B---3--:R-:W-:Y:S02]  /*1370*/  @P0 SHF.L.W.U32.HI R3, R2, R4, R3 ;  /* 0x0000000402030219 */ /* 0x008fe40000010e03 */
[----:B------:R-:W-:Y:S02]  /*1380*/  ISETP.GE.AND P0, PT, R9, RZ, PT ;  /* 0x000000ff0900720c */ /* 0x000fe40003f06270 */
[C---:B------:R-:W-:Y:S01]  /*1390*/  SHF.L.W.U32.HI R4, R3.reuse, 0x2, R0 ;  /* 0x0000000203047819 */ /* 0x040fe20000010e00 */
[----:B------:R-:W-:-:S03]  /*13a0*/  IMAD.SHL.U32 R3, R3, 0x4, RZ ;  /* 0x0000000403037824 */ /* 0x000fc600078e00ff */
[----:B------:R-:W-:Y:S02]  /*13b0*/  SHF.R.S32.HI R5, RZ, 0x1f, R4 ;  /* 0x0000001fff057819 */ /* 0x000fe40000011404 */
[----:B------:R-:W-:Y:S02]  /*13c0*/  LOP3.LUT R8, R4, R9, RZ, 0x3c, !PT ;  /* 0x0000000904087212 */ /* 0x000fe400078e3cff */
[C---:B------:R-:W-:Y:S02]  /*13d0*/  LOP3.LUT R2, R5.reuse, R3, RZ, 0x3c, !PT ;  /* 0x0000000305027212 */ /* 0x040fe400078e3cff */
[----:B------:R-:W-:Y:S02]  /*13e0*/  LOP3.LUT R3, R5, R4, RZ, 0x3c, !PT ;  /* 0x0000000405037212 */ /* 0x000fe400078e3cff */
[----:B------:R-:W-:Y:S02]  /*13f0*/  SHF.R.U32.HI R5, RZ, 0x1e, R0 ;  /* 0x0000001eff057819 */ /* 0x000fe40000011600 */
[----:B------:R-:W-:-:S02]  /*1400*/  ISETP.GE.AND P1, PT, R8, RZ, PT ;  /* 0x000000ff0800720c */ /* 0x000fc40003f26270 */
[----:B------:R-:W0:Y:S01]  /*1410*/  I2F.F64.S64 R2, R2 ;  /* 0x0000000200027312 */ /* 0x000e220000301c00 */
[----:B------:R-:W-:-:S05]  /*1420*/  LEA.HI R0, R4, R5, RZ, 0x1 ;  /* 0x0000000504007211 */ /* 0x000fca00078f08ff */
[----:B------:R-:W-:-:S05]  /*1430*/  IMAD.MOV R4, RZ, RZ, -R0 ;  /* 0x000000ffff047224 */ /* 0x000fca00078e0a00 */
[----:B------:R-:W-:Y:S01]  /*1440*/  @!P0 MOV R0, R4 ;  /* 0x0000000400008202 */ /* 0x000fe20000000f00 */
[----:B0-----:R-:W-:-:S10]  /*1450*/  DMUL R6, R2, UR4 ;  /* 0x0000000402067c28 */ /* 0x001fd40008000000 */
[----:B------:R-:W0:Y:S02]  /*1460*/  F2F.F32.F64 R6, R6 ;  /* 0x0000000600067310 */ /* 0x000e240000301000 */
[----:B0-----:R-:W-:Y:S01]  /*1470*/  FSEL R2, -R6, R6, !P1 ;  /* 0x0000000606027208 */ /* 0x001fe20004800100 */
[----:B------:R-:W-:Y:S06]  /*1480*/  BRA `(.L_x_10) ;  /* 0x0000000000087947 */ /* 0x000fec0003800000 */
.L_x_11:
[----:B------:R-:W-:Y:S01]  /*1490*/  FMUL R2, RZ, R9 ;  /* 0x00000009ff027220 */ /* 0x000fe20000400000 */
[----:B------:R-:W-:-:S07]  /*14a0*/  IMAD.MOV.U32 R0, RZ, RZ, RZ ;  /* 0x000000ffff007224 */ /* 0x000fce00078e00ff */
.L_x_10:
[----:B------:R-:W-:Y:S05]  /*14b0*/  BSYNC.RECONVERGENT B1 ;  /* 0x0000000000017941 */ /* 0x000fea0003800200 */
.L_x_9:
[----:B------:R-:W-:Y:S01]  /*14c0*/  FMUL R12, R9, 0.5 ;  /* 0x3f000000090c7820 */ /* 0x000fe20000400000 */
[----:B------:R-:W-:Y:S02]  /*14d0*/  IMAD.MOV.U32 R8, RZ, RZ, 0x37cbac00 ;  /* 0x37cbac00ff087424 */ /* 0x000fe400078e00ff */
[----:B------:R-:W-:Y:S01]  /*14e0*/  FMUL R3, R2, R2 ;  /* 0x0000000202037220 */ /* 0x000fe20000400000 */
[----:B------:R-:W-:Y:S01]  /*14f0*/  LOP3.LUT R5, R0, 0x1, RZ, 0xc0, !PT ;  /* 0x0000000100057812 */ /* 0x000fe200078ec0ff */
[----:B------:R-:W-:Y:S01]  /*1500*/  FMUL R11, R12, 0.63661974668502807617 ;  /* 0x3f22f9830c0b7820 */ /* 0x000fe20000400000 */
[----:B------:R-:W-:Y:S02]  /*1510*/  IMAD.MOV.U32 R7, RZ, RZ, 0x3d2aaabb ;  /* 0x3d2aaabbff077424 */ /* 0x000fe400078e00ff */
[----:B------:R-:W-:Y:S01]  /*1520*/  FFMA R4, R3, R8, -0.0013887860113754868507 ;  /* 0xbab607ed03047423 */ /* 0x000fe20000000008 */
[----:B------:R-:W-:Y:S01]  /*1530*/  ISETP.NE.U32.AND P0, PT, R5, 0x1, PT ;  /* 0x000000010500780c */ /* 0x000fe20003f05070 */
[----:B------:R-:W-:Y:S01]  /*1540*/  IMAD.MOV.U32 R6, RZ, RZ, 0x3effffff ;  /* 0x3effffffff067424 */ /* 0x000fe200078e00ff */
[----:B------:R-:W-:Y:S01]  /*1550*/  LOP3.LUT P1, RZ, R0, 0x2, RZ, 0xc0, !PT ;  /* 0x0000000200ff7812 */ /* 0x000fe2000782c0ff */
[----:B------:R-:W0:Y:S01]  /*1560*/  F2I.NTZ R11, R11 ;  /* 0x0000000b000b7305 */ /* 0x000e220000203100 */
[----:B------:R-:W-:Y:S01]  /*1570*/  FSEL R4, R4, -0.00019574658654164522886, !P0 ;  /* 0xb94d415304047808 */ /* 0x000fe20004000000 */
[----:B------:R-:W-:Y:S01]  /*1580*/  BSSY.RECONVERGENT B1, `(.L_x_14) ;  /* 0x0000047000017945 */ /* 0x000fe20003800200 */
[----:B------:R-:W-:-:S05]  /*1590*/  FSEL R0, R7, 0.0083327032625675201416, !P0 ;  /* 0x3c0885e407007808 */ /* 0x000fca0004000000 */
[C---:B------:R-:W-:Y:S01]  /*15a0*/  FFMA R4, R3.reuse, R4, R0 ;  /* 0x0000000403047223 */ /* 0x040fe20000000000 */
[----:B------:R-:W-:Y:S02]  /*15b0*/  FSEL R0, R2, 1, P0 ;  /* 0x3f80000002007808 */ /* 0x000fe40000000000 */
[----:B------:R-:W-:Y:S02]  /*15c0*/  FSEL R2, -R6, -0.16666662693023681641, !P0 ;  /* 0xbe2aaaa806027808 */ /* 0x000fe40004000100 */
[----:B------:R-:W-:Y:S02]  /*15d0*/  FSETP.GE.AND P0, PT, |R12|, 105615, PT ;  /* 0x47ce47800c00780b */ /* 0x000fe40003f06200 */
[----:B0-----:R-:W-:Y:S01]  /*15e0*/  I2FP.F32.S32 R5, R11 ;  /* 0x0000000b00057245 */ /* 0x001fe20000201400 */
[C---:B------:R-:W-:Y:S01]  /*15f0*/  FFMA R2, R3.reuse, R4, R2 ;  /* 0x0000000403027223 */ /* 0x040fe20000000002 */
[----:B------:R-:W-:-:S04]  /*1600*/  FFMA R3, R3, R0, RZ ;  /* 0x0000000003037223 */ /* 0x000fc800000000ff */
[----:B------:R-:W-:Y:S01]  /*1610*/  FFMA R10, R3, R2, R0 ;  /* 0x00000002030a7223 */ /* 0x000fe20000000000 */
[----:B------:R-:W-:-:S03]  /*1620*/  FFMA R0, R5, -1.5707962512969970703, R12 ;  /* 0xbfc90fda05007823 */ /* 0x000fc6000000000c */
[----:B------:R-:W-:Y:S01]  /*1630*/  @P1 FADD R10, RZ, -R10 ;  /* 0x8000000aff0a1221 */ /* 0x000fe20000000000 */
[----:B------:R-:W-:-:S04]  /*1640*/  FFMA R0, R5, -7.5497894158615963534e-08, R0 ;  /* 0xb3a2216805007823 */ /* 0x000fc80000000000 */
[----:B------:R-:W-:Y:S01]  /*1650*/  FFMA R0, R5, -5.3903029534742383927e-15, R0 ;  /* 0xa7c234c505007823 */ /* 0x000fe20000000000 */
[----:B------:R-:W-:Y:S06]  /*1660*/  @!P0 BRA `(.L_x_15) ;  /* 0x0000000000e08947 */ /* 0x000fec0003800000 */
[----:B------:R-:W-:-:S13]  /*1670*/  FSETP.NEU.AND P0, PT, |R12|, +INF , PT ;  /* 0x7f8000000c00780b */ /* 0x000fda0003f0d200 */
[----:B------:R-:W-:Y:S05]  /*1680*/  @!P0 BRA `(.L_x_16) ;  /* 0x0000000000d08947 */ /* 0x000fea0003800000 */
[----:B------:R-:W-:Y:S02]  /*1690*/  IMAD.SHL.U32 R2, R12, 0x100, RZ ;  /* 0x000001000c027824 */ /* 0x000fe400078e00ff */
[----:B------:R-:W-:Y:S01]  /*16a0*/  HFMA2 R15, -RZ, RZ, 0, 0 ;  /* 0x00000000ff0f7431 */ /* 0x000fe200000001ff */
[----:B------:R-:W-:Y:S01]  /*16b0*/  BSSY.RECONVERGENT B2, `(.L_x_17) ;  /* 0x0000011000027945 */ /* 0x000fe20003800200 */
[----:B------:R-:W-:Y:S01]  /*16c0*/  IMAD.MOV.U32 R0, RZ, RZ, RZ ;  /* 0x000000ffff007224 */ /* 0x000fe200078e00ff */
[----:B------:R-:W-:Y:S01]  /*16d0*/  LOP3.LUT R21, R2, 0x80000000, RZ, 0xfc, !PT ;  /* 0x8000000002157812 */ /* 0x000fe200078efcff */
[----:B------:R-:W-:-:S07]  /*16e0*/  IMAD.MOV.U32 R11, RZ, RZ, RZ ;  /* 0x000000ffff0b7224 */ /* 0x000fce00078e00ff */
.L_x_18:
[----:B------:R-:W0:Y:S01]  /*16f0*/  LDC.64 R2, c[0x4][0x68] ;  /* 0x01001a00ff027b82 */ /* 0x000e220000000a00 */
[----:B------:R-:W-:Y:S02]  /*1700*/  R2UR UR4, R18 ;  /* 0x00000000120472ca */ /* 0x000fe400000e0000 */
[----:B------:R-:W-:Y:S01]  /*1710*/  R2UR UR5, R19 ;  /* 0x00000000130572ca */ /* 0x000fe200000e0000 */
[----:B0-----:R-:W-:-:S12]  /*1720*/  IMAD.WIDE.U32 R2, R11, 0x4, R2 ;  /* 0x000000040b027825 */ /* 0x001fd800078e0002 */
[----:B------:R-:W2:Y:S02]  /*1730*/  LDG.E.CONSTANT R2, desc[UR4][R2.64] ;  /* 0x0000000402027981 */ /* 0x000ea4000c1e9900 */
[----:B--2---:R-:W-:-:S03]  /*1740*/  IMAD.WIDE.U32 R4, R2, R21, RZ ;  /* 0x0000001502047225 */ /* 0x004fc600078e00ff */
[----:B------:R-:W-:Y:S01]  /*1750*/  IADD3 R13, P0, PT, R4, R0, RZ ;  /* 0x00000000040d7210 */ /* 0x000fe20007f1e0ff */
[C---:B------:R-:W-:Y:S02]  /*1760*/  IMAD R4, R11.reuse, 0x4, R1 ;  /* 0x000000040b047824 */ /* 0x040fe400078e0201 */
[----:B------:R-:W-:Y:S02]  /*1770*/  VIADD R11, R11, 0x1 ;  /* 0x000000010b0b7836 */ /* 0x000fe40000000000 */
[----:B------:R-:W-:Y:S01]  /*1780*/  IMAD.X R0, R5, 0x1, R15, P0 ;  /* 0x0000000105007824 */ /* 0x000fe200000e060f */
[----:B------:R0:W-:Y:S02]  /*1790*/  STL [R4], R13 ;  /* 0x0000000d04007387 */ /* 0x0001e40000100800 */
[----:B------:R-:W-:-:S13]  /*17a0*/  ISETP.NE.AND P0, PT, R11, 0x6, PT ;  /* 0x000000060b00780c */ /* 0x000fda0003f05270 */
[----:B0-----:R-:W-:Y:S05]  /*17b0*/  @P0 BRA `(.L_x_18) ;  /* 0xfffffffc00cc0947 */ /* 0x001fea000383ffff */
[----:B------:R-:W-:Y:S05]  /*17c0*/  BSYNC.RECONVERGENT B2 ;  /* 0x0000000000027941 */ /* 0x000fea0003800200 */
.L_x_17:
        /* <DEDUP_REMOVED lines=16> */
[C-C-:B------:R-:W-:Y:S01]  /*18d0*/  SHF.L.W.U32.HI R5, R3.reuse, 0x2, R2.reuse ;  /* 0x0000000203057819 */ /* 0x140fe20000010e02 */
[----:B------:R-:W-:Y:S01]  /*18e0*/  IMAD.SHL.U32 R4, R3, 0x4, RZ ;  /* 0x0000000403047824 */ /* 0x000fe200078e00ff */
[----:B------:R-:W-:Y:S02]  /*18f0*/  SHF.R.U32.HI R2, RZ, 0x1e, R2 ;  /* 0x0000001eff027819 */ /* 0x000fe40000011602 */
[----:B0-----:R-:W-:-:S02]  /*1900*/  SHF.R.S32.HI R0, RZ, 0x1f, R5 ;  /* 0x0000001fff007819 */ /* 0x001fc40000011405 */
[C---:B------:R-:W-:Y:S02]  /*1910*/  LEA.HI R11, R5.reuse, R2, RZ, 0x1 ;  /* 0x00000002050b7211 */ /* 0x040fe400078f08ff */
[C---:B------:R-:W-:Y:S02]  /*1920*/  LOP3.LUT R3, R0.reuse, R5, RZ, 0x3c, !PT ;  /* 0x0000000500037212 */ /* 0x040fe400078e3cff */
[----:B------:R-:W-:Y:S02]  /*1930*/  LOP3.LUT R2, R0, R4, RZ, 0x3c, !PT ;  /* 0x0000000400027212 */ /* 0x000fe400078e3cff */
[----:B------:R-:W-:Y:S02]  /*1940*/  LOP3.LUT R12, R5, R12, RZ, 0x3c, !PT ;  /* 0x0000000c050c7212 */ /* 0x000fe400078e3cff */
[----:B------:R-:W-:Y:S02]  /*1950*/  IADD3 R0, PT, PT, -R11, RZ, RZ ;  /* 0x000000ff0b007210 */ /* 0x000fe40007ffe1ff */
[----:B------:R-:W0:Y:S01]  /*1960*/  I2F.F64.S64 R2, R2 ;  /* 0x0000000200027312 */ /* 0x000e220000301c00 */
[----:B------:R-:W-:-:S02]  /*1970*/  ISETP.GE.AND P1, PT, R12, RZ, PT ;  /* 0x000000ff0c00720c */ /* 0x000fc40003f26270 */
[----:B------:R-:W-:Y:S01]  /*1980*/  @!P0 IMAD.MOV.U32 R11, RZ, RZ, R0 ;  /* 0x000000ffff0b8224 */ /* 0x000fe200078e0000 */
[----:B0-----:R-:W-:-:S10]  /*1990*/  DMUL R4, R2, UR4 ;  /* 0x0000000402047c28 */ /* 0x001fd40008000000 */
[----:B------:R-:W0:Y:S02]  /*19a0*/  F2F.F32.F64 R4, R4 ;  /* 0x0000000400047310 */ /* 0x000e240000301000 */
[----:B0-----:R-:W-:Y:S01]  /*19b0*/  FSEL R0, -R4, R4, !P1 ;  /* 0x0000000404007208 */ /* 0x001fe20004800100 */
[----:B------:R-:W-:Y:S06]  /*19c0*/  BRA `(.L_x_15) ;  /* 0x0000000000087947 */ /* 0x000fec0003800000 */
.L_x_16:
[----:B------:R-:W-:Y:S01]  /*19d0*/  FMUL R0, RZ, R12 ;  /* 0x0000000cff007220 */ /* 0x000fe20000400000 */
[----:B------:R-:W-:-:S07]  /*19e0*/  IMAD.MOV.U32 R11, RZ, RZ, RZ ;  /* 0x000000ffff0b7224 */ /* 0x000fce00078e00ff */
.L_x_15:
[----:B------:R-:W-:Y:S05]  /*19f0*/  BSYNC.RECONVERGENT B1 ;  /* 0x0000000000017941 */ /* 0x000fea0003800200 */
.L_x_14:
[----:B------:R-:W-:Y:S01]  /*1a00*/  FMUL R5, R0, R0 ;  /* 0x0000000000057220 */ /* 0x000fe20000400000 */
[----:B------:R-:W-:Y:S01]  /*1a10*/  LOP3.LUT R2, R11, 0x1, RZ, 0xc0, !PT ;  /* 0x000000010b027812 */ /* 0x000fe200078ec0ff */
[----:B------:R-:W-:Y:S01]  /*1a20*/  FMUL R3, R9, R9 ;  /* 0x0000000909037220 */ /* 0x000fe20000400000 */
[----:B------:R-:W-:Y:S01]  /*1a30*/  LOP3.LUT P1, RZ, R11, 0x2, RZ, 0xc0, !PT ;  /* 0x000000020bff7812 */ /* 0x000fe2000782c0ff */
[----:B------:R-:W-:Y:S01]  /*1a40*/  FFMA R8, R5, R8, -0.0013887860113754868507 ;  /* 0xbab607ed05087423 */ /* 0x000fe20000000008 */
[----:B------:R-:W-:Y:S01]  /*1a50*/  ISETP.NE.U32.AND P0, PT, R2, 0x1, PT ;  /* 0x000000010200780c */ /* 0x000fe20003f05070 */
[----:B------:R-:W0:Y:S01]  /*1a60*/  MUFU.RCP R4, R3 ;  /* 0x0000000300047308 */ /* 0x000e220000001000 */
[----:B------:R-:W-:Y:S02]  /*1a70*/  BSSY.RECONVERGENT B1, `(.L_x_8) ;  /* 0x0000016000017945 */ /* 0x000fe40003800200 */
[----:B------:R-:W-:Y:S02]  /*1a80*/  FSEL R2, R7, 0.0083327032625675201416, !P0 ;  /* 0x3c0885e407027808 */ /* 0x000fe40004000000 */
[----:B------:R-:W-:-:S02]  /*1a90*/  FSEL R8, R8, -0.00019574658654164522886, !P0 ;  /* 0xb94d415308087808 */ /* 0x000fc40004000000 */
[----:B------:R-:W-:Y:S02]  /*1aa0*/  FSEL R7, -R6, -0.16666662693023681641, !P0 ;  /* 0xbe2aaaa806077808 */ /* 0x000fe40004000100 */
[----:B------:R-:W-:Y:S01]  /*1ab0*/  FSEL R0, R0, 1, P0 ;  /* 0x3f80000000007808 */ /* 0x000fe20000000000 */
[----:B------:R-:W-:-:S04]  /*1ac0*/  FFMA R2, R5, R8, R2 ;  /* 0x0000000805027223 */ /* 0x000fc80000000002 */
[C---:B------:R-:W-:Y:S01]  /*1ad0*/  FFMA R2, R5.reuse, R2, R7 ;  /* 0x0000000205027223 */ /* 0x040fe20000000007 */
[----:B------:R-:W-:Y:S01]  /*1ae0*/  FFMA R5, R5, R0, RZ ;  /* 0x0000000005057223 */ /* 0x000fe200000000ff */
[----:B0-----:R-:W-:-:S03]  /*1af0*/  FFMA R7, -R3, R4, 1 ;  /* 0x3f80000003077423 */ /* 0x001fc60000000104 */
[----:B------:R-:W-:Y:S01]  /*1b00*/  FFMA R0, R5, R2, R0 ;  /* 0x0000000205007223 */ /* 0x000fe20000000000 */
[----:B------:R-:W-:Y:S01]  /*1b10*/  FADD R5, R10, R10 ;  /* 0x0000000a0a057221 */ /* 0x000fe20000000000 */
[----:B------:R-:W-:Y:S02]  /*1b20*/  FFMA R7, R4, R7, R4 ;  /* 0x0000000704077223 */ /* 0x000fe40000000004 */
[----:B------:R-:W-:-:S04]  /*1b30*/  @P1 FADD R0, RZ, -R0 ;  /* 0x80000000ff001221 */ /* 0x000fc80000000000 */
[----:B------:R-:W-:-:S04]  /*1b40*/  FMUL R0, R0, R5 ;  /* 0x0000000500007220 */ /* 0x000fc80000400000 */
[----:B------:R-:W0:Y:S01]  /*1b50*/  FCHK P0, R0, R3 ;  /* 0x0000000300007302 */ /* 0x000e220000000000 */
[----:B------:R-:W-:-:S04]  /*1b60*/  FFMA R2, R0, R7, RZ ;  /* 0x0000000700027223 */ /* 0x000fc800000000ff */
[----:B------:R-:W-:-:S04]  /*1b70*/  FFMA R4, -R3, R2, R0 ;  /* 0x0000000203047223 */ /* 0x000fc80000000100 */
[----:B------:R-:W-:Y:S01]  /*1b80*/  FFMA R22, R7, R4, R2 ;  /* 0x0000000407167223 */ /* 0x000fe20000000002 */
[----:B0-----:R-:W-:Y:S06]  /*1b90*/  @!P0 BRA `(.L_x_19) ;  /* 0x00000000000c8947 */ /* 0x001fec0003800000 */
[----:B------:R-:W-:-:S07]  /*1ba0*/  MOV R2, 0x1bc0 ;  /* 0x00001bc000027802 */ /* 0x000fce0000000f00 */
[----:B------:R-:W-:Y:S05]  /*1bb0*/  CALL.REL.NOINC `($__internal_0_$__cuda_sm3x_div_rn_noftz_f32_slowpath) ;  /* 0x0000001000a87944 */ /* 0x000fea0003c00000 */
[----:B------:R-:W-:-:S07]  /*1bc0*/  IMAD.MOV.U32 R22, RZ, RZ, R0 ;  /* 0x000000ffff167224 */ /* 0x000fce00078e0000 */
.L_x_19:
[----:B------:R-:W-:Y:S05]  /*1bd0*/  BSYNC.RECONVERGENT B1 ;  /* 0x0000000000017941 */ /* 0x000fea0003800200 */
.L_x_8:
[----:B------:R-:W-:Y:S05]  /*1be0*/  BSYNC.RECONVERGENT B0 ;  /* 0x0000000000007941 */ /* 0x000fea0003800200 */
.L_x_7:
[----:B------:R-:W-:Y:S02]  /*1bf0*/  R2UR UR4, R18 ;  /* 0x00000000120472ca */ /* 0x000fe400000e0000 */
[----:B------:R-:W-:-:S13]  /*1c00*/  R2UR UR5, R19 ;  /* 0x00000000130572ca */ /* 0x000fda00000e0000 */
[----:B------:R-:W2:Y:S01]  /*1c10*/  LDG.E R0, desc[UR4][R16.64+0x4] ;  /* 0x0000040410007981 */ /* 0x000ea2000c1e1900 */
[----:B------:R-:W-:Y:S01]  /*1c20*/  I2FP.F32.S32 R3, R23 ;  /* 0x0000001700037245 */ /* 0x000fe20000201400 */
[----:B------:R-:W-:Y:S04]  /*1c30*/  BSSY.RECONVERGENT B0, `(.L_x_20) ;  /* 0x00000be000007945 */ /* 0x000fe80003800200 */
[----:B--2---:R-:W-:Y:S01]  /*1c40*/  FADD R0, R0, -R3 ;  /* 0x8000000300007221 */ /* 0x004fe20000000000 */
[----:B------:R-:W-:-:S04]  /*1c50*/  IMAD.MOV.U32 R3, RZ, RZ, 0x3f800000 ;  /* 0x3f800000ff037424 */ /* 0x000fc800078e00ff */
[----:B------:R-:W-:-:S13]  /*1c60*/  FSETP.NEU.AND P0, PT, R0, RZ, PT ;  /* 0x000000ff0000720b */ /* 0x000fda0003f0d000 */
[----:B------:R-:W-:Y:S05]  /*1c70*/  @!P0 BRA `(.L_x_21) ;  /* 0x0000000800e48947 */ /* 0x000fea0003800000 */
[----:B------:R-:W-:Y:S01]  /*1c80*/  FSETP.GTU.AND P0, PT, |R0|, 2, PT ;  /* 0x400000000000780b */ /* 0x000fe20003f0c200 */
[----:B------:R-:W-:-:S12]  /*1c90*/  IMAD.MOV.U32 R3, RZ, RZ, RZ ;  /* 0x000000ffff037224 */ /* 0x000fd800078e00ff */
[----:B------:R-:W-:Y:S05]  /*1ca0*/  @P0 BRA `(.L_x_21) ;  /* 0x0000000800d80947 */ /* 0x000fea0003800000 */
[----:B------:R-:W-:Y:S01]  /*1cb0*/  FMUL R6, R0, 3.1415927410125732422 ;  /* 0x40490fdb00067820 */ /* 0x000fe20000400000 */
[----:B------:R-:W-:Y:S03]  /*1cc0*/  BSSY.RECONVERGENT B1, `(.L_x_22) ;  /* 0x0000041000017945 */ /* 0x000fe60003800200 */
[C---:B------:R-:W-:Y:S01]  /*1cd0*/  FMUL R0, R6.reuse, 0.63661974668502807617 ;  /* 0x3f22f98306007820 */ /* 0x040fe20000400000 */
[----:B------:R-:W-:-:S03]  /*1ce0*/  FSETP.GE.AND P0, PT, |R6|, 105615, PT ;  /* 0x47ce47800600780b */ /* 0x000fc60003f06200 */
        /* <DEDUP_REMOVED lines=8> */
[----:B------:R-:W-:Y:S01]  /*1d70*/  IMAD.SHL.U32 R2, R6, 0x100, RZ ;  /* 0x0000010006027824 */ /* 0x000fe200078e00ff */
[----:B------:R-:W-:Y:S01]  /*1d80*/  BSSY.RECONVERGENT B2, `(.L_x_25) ;  /* 0x0000012000027945 */ /* 0x000fe20003800200 */
[----:B------:R-:W-:Y:S01]  /*1d90*/  MOV R0, RZ ;  /* 0x000000ff00007202 */ /* 0x000fe20000000f00 */
[----:B------:R-:W-:Y:S02]  /*1da0*/  IMAD.MOV.U32 R11, RZ, RZ, RZ ;  /* 0x000000ffff0b7224 */ /* 0x000fe400078e00ff */
[----:B------:R-:W-:Y:S01]  /*1db0*/  IMAD.MOV.U32 R7, RZ, RZ, RZ ;  /* 0x000000ffff077224 */ /* 0x000fe200078e00ff */
[----:B------:R-:W-:-:S07]  /*1dc0*/  LOP3.LUT R13, R2, 0x80000000, RZ, 0xfc, !PT ;  /* 0x80000000020d7812 */ /* 0x000fce00078efcff */
.L_x_26:
[----:B0-----:R-:W0:Y:S01]  /*1dd0*/  LDC.64 R2, c[0x4][0x68] ;  /* 0x01001a00ff027b82 */ /* 0x001e220000000a00 */
[----:B------:R-:W-:Y:S02]  /*1de0*/  R2UR UR4, R18 ;  /* 0x00000000120472ca */ /* 0x000fe400000e0000 */
[----:B------:R-:W-:Y:S01]  /*1df0*/  R2UR UR5, R19 ;  /* 0x00000000130572ca */ /* 0x000fe200000e0000 */
[----:B0-----:R-:W-:-:S12]  /*1e00*/  IMAD.WIDE.U32 R2, R7, 0x4, R2 ;  /* 0x0000000407027825 */ /* 0x001fd800078e0002 */
[----:B------:R-:W2:Y:S01]  /*1e10*/  LDG.E.CONSTANT R2, desc[UR4][R2.64] ;  /* 0x0000000402027981 */ /* 0x000ea2000c1e9900 */
[C---:B------:R-:W-:Y:S02]  /*1e20*/  IMAD R8, R7.reuse, 0x4, R1 ;  /* 0x0000000407087824 */ /* 0x040fe400078e0201 */
[----:B------:R-:W-:-:S05]  /*1e30*/  VIADD R7, R7, 0x1 ;  /* 0x0000000107077836 */ /* 0x000fca0000000000 */
[----:B------:R-:W-:Y:S01]  /*1e40*/  ISETP.NE.AND P0, PT, R7, 0x6, PT ;  /* 0x000000060700780c */ /* 0x000fe20003f05270 */
[----:B--2---:R-:W-:-:S03]  /*1e50*/  IMAD.WIDE.U32 R4, R2, R13, RZ ;  /* 0x0000000d02047225 */ /* 0x004fc600078e00ff */
[----:B------:R-:W-:-:S05]  /*1e60*/  IADD3 R9, P1, PT, R4, R0, RZ ;  /* 0x0000000004097210 */ /* 0x000fca0007f3e0ff */
[----:B------:R0:W-:Y:S01]  /*1e70*/  STL [R8], R9 ;  /* 0x0000000908007387 */ /* 0x0001e20000100800 */
[----:B------:R-:W-:-:S03]  /*1e80*/  IMAD.X R0, R5, 0x1, R11, P1 ;  /* 0x0000000105007824 */ /* 0x000fc600008e060b */
[----:B------:R-:W-:Y:S05]  /*1e90*/  @P0 BRA `(.L_x_26) ;  /* 0xfffffffc00cc0947 */ /* 0x000fea000383ffff */
[----:B------:R-:W-:Y:S05]  /*1ea0*/  BSYNC.RECONVERGENT B2 ;  /* 0x0000000000027941 */ /* 0x000fea0003800200 */
.L_x_25:
        /* <DEDUP_REMOVED lines=16> */
[C---:B0-----:R-:W-:Y:S02]  /*1fb0*/  SHF.L.W.U32.HI R9, R2.reuse, 0x2, R7 ;  /* 0x0000000202097819 */ /* 0x041fe40000010e07 */
[----:B------:R-:W-:Y:S02]  /*1fc0*/  SHF.L.U32 R2, R2, 0x2, RZ ;  /* 0x0000000202027819 */ /* 0x000fe400000006ff */
[----:B------:R-:W-:-:S02]  /*1fd0*/  SHF.R.S32.HI R3, RZ, 0x1f, R9 ;  /* 0x0000001fff037819 */ /* 0x000fc40000011409 */
[----:B-1----:R-:W-:Y:S02]  /*1fe0*/  SHF.R.U32.HI R0, RZ, 0x1e, R7 ;  /* 0x0000001eff007819 */ /* 0x002fe40000011607 */
[C---:B------:R-:W-:Y:S02]  /*1ff0*/  LOP3.LUT R2, R3.reuse, R2, RZ, 0x3c, !PT ;  /* 0x0000000203027212 */ /* 0x040fe400078e3cff */
[----:B------:R-:W-:Y:S02]  /*2000*/  LOP3.LUT R3, R3, R9, RZ, 0x3c, !PT ;  /* 0x0000000903037212 */ /* 0x000fe400078e3cff */
[C---:B------:R-:W-:Y:S02]  /*2010*/  LEA.HI R7, R9.reuse, R0, RZ, 0x1 ;  /* 0x0000000009077211 */ /* 0x040fe400078f08ff */
[----:B------:R-:W-:Y:S02]  /*2020*/  LOP3.LUT R8, R9, R6, RZ, 0x3c, !PT ;  /* 0x0000000609087212 */ /* 0x000fe400078e3cff */
[----:B------:R-:W0:Y:S01]  /*2030*/  I2F.F64.S64 R2, R2 ;  /* 0x0000000200027312 */ /* 0x000e220000301c00 */
[----:B------:R-:W-:Y:S01]  /*2040*/  IMAD.MOV R0, RZ, RZ, -R7 ;  /* 0x000000ffff007224 */ /* 0x000fe200078e0a07 */
[----:B------:R-:W-:-:S03]  /*2050*/  ISETP.GE.AND P1, PT, R8, RZ, PT ;  /* 0x000000ff0800720c */ /* 0x000fc60003f26270 */
[----:B------:R-:W-:Y:S01]  /*2060*/  @!P0 IMAD.MOV.U32 R7, RZ, RZ, R0 ;  /* 0x000000ffff078224 */ /* 0x000fe200078e0000 */
[----:B0-----:R-:W-:-:S10]  /*2070*/  DMUL R4, R2, UR4 ;  /* 0x0000000402047c28 */ /* 0x001fd40008000000 */
[----:B------:R-:W0:Y:S02]  /*2080*/  F2F.F32.F64 R4, R4 ;  /* 0x0000000400047310 */ /* 0x000e240000301000 */
[----:B0-----:R-:W-:Y:S01]  /*2090*/  FSEL R2, -R4, R4, !P1 ;  /* 0x0000000404027208 */ /* 0x001fe20004800100 */
[----:B------:R-:W-:Y:S06]  /*20a0*/  BRA `(.L_x_23) ;  /* 0x0000000000087947 */ /* 0x000fec0003800000 */
.L_x_24:
[----:B------:R-:W-:Y:S01]  /*20b0*/  FMUL R2, RZ, R6 ;  /* 0x00000006ff027220 */ /* 0x000fe20000400000 */
[----:B------:R-:W-:-:S07]  /*20c0*/  IMAD.MOV.U32 R7, RZ, RZ, RZ ;  /* 0x000000ffff077224 */ /* 0x000fce00078e00ff */
.L_x_23:
[----:B------:R-:W-:Y:S05]  /*20d0*/  BSYNC.RECONVERGENT B1 ;  /* 0x0000000000017941 */ /* 0x000fea0003800200 */
.L_x_22:
[----:B------:R-:W-:Y:S02]  /*20e0*/  IMAD.MOV.U32 R9, RZ, RZ, 0x37cbac00 ;  /* 0x37cbac00ff097424 */ /* 0x000fe400078e00ff */
[----:B------:R-:W-:Y:S01]  /*20f0*/  FMUL R0, R2, R2 ;  /* 0x0000000202007220 */ /* 0x000fe20000400000 */
[C---:B------:R-:W-:Y:S01]  /*2100*/  LOP3.LUT R4, R7.reuse, 0x1, RZ, 0xc0, !PT ;  /* 0x0000000107047812 */ /* 0x040fe200078ec0ff */
[----:B------:R-:W-:Y:S02]  /*2110*/  IMAD.MOV.U32 R8, RZ, RZ, 0x3d2aaabb ;  /* 0x3d2aaabbff087424 */ /* 0x000fe400078e00ff */
[----:B------:R-:W-:Y:S01]  /*2120*/  FMUL R11, R6, 0.5 ;  /* 0x3f000000060b7820 */ /* 0x000fe20000400000 */
[----:B------:R-:W-:Y:S01]  /*2130*/  FFMA R3, R0, R9, -0.0013887860113754868507 ;  /* 0xbab607ed00037423 */ /* 0x000fe20000000009 */
[----:B------:R-:W-:Y:S01]  /*2140*/  ISETP.NE.U32.AND P0, PT, R4, 0x1, PT ;  /* 0x000000010400780c */ /* 0x000fe20003f05070 */
[----:B------:R-:W-:Y:S01]  /*2150*/  BSSY.RECONVERGENT B1, `(.L_x_27) ;  /* 0x000004c000017945 */ /* 0x000fe20003800200 */
[----:B------:R-:W-:Y:S01]  /*2160*/  LOP3.LUT P1, RZ, R7, 0x2, RZ, 0xc0, !PT ;  /* 0x0000000207ff7812 */ /* 0x000fe2000782c0ff */
[----:B------:R-:W-:-:S02]  /*2170*/  IMAD.MOV.U32 R7, RZ, RZ, 0x3effffff ;  /* 0x3effffffff077424 */ /* 0x000fc400078e00ff */
[----:B------:R-:W-:Y:S01]  /*2180*/  FMUL R12, R11, 0.63661974668502807617 ;  /* 0x3f22f9830b0c7820 */ /* 0x000fe20000400000 */
[----:B------:R-:W-:Y:S02]  /*2190*/  FSEL R3, R3, -0.00019574658654164522886, !P0 ;  /* 0xb94d415303037808 */ /* 0x000fe40004000000 */
[----:B------:R-:W-:Y:S02]  /*21a0*/  FSEL R5, R8, 0.0083327032625675201416, !P0 ;  /* 0x3c0885e408057808 */ /* 0x000fe40004000000 */
[----:B------:R-:W-:Y:S01]  /*21b0*/  FSEL R4, -R7, -0.16666662693023681641, !P0 ;  /* 0xbe2aaaa807047808 */ /* 0x000fe20004000100 */
[----:B------:R-:W0:Y:S02]  /*21c0*/  F2I.NTZ R12, R12 ;  /* 0x0000000c000c7305 */ /* 0x000e240000203100 */
[----:B------:R-:W-:-:S04]  /*21d0*/  FFMA R3, R0, R3, R5 ;  /* 0x0000000300037223 */ /* 0x000fc80000000005 */
[----:B------:R-:W-:Y:S01]  /*21e0*/  FFMA R4, R0, R3, R4 ;  /* 0x0000000300047223 */ /* 0x000fe20000000004 */
[----:B------:R-:W-:Y:S02]  /*21f0*/  FSEL R3, R2, 1, P0 ;  /* 0x3f80000002037808 */ /* 0x000fe40000000000 */
[----:B------:R-:W-:-:S03]  /*2200*/  FSETP.GE.AND P0, PT, |R11|, 105615, PT ;  /* 0x47ce47800b00780b */ /* 0x000fc60003f06200 */
[----:B------:R-:W-:-:S04]  /*2210*/  FFMA R0, R0, R3, RZ ;  /* 0x0000000300007223 */ /* 0x000fc800000000ff */
[----:B------:R-:W-:Y:S01]  /*2220*/  FFMA R10, R0, R4, R3 ;  /* 0x00000004000a7223 */ /* 0x000fe20000000003 */
[----:B0-----:R-:W-:-:S03]  /*2230*/  I2FP.F32.S32 R0, R12 ;  /* 0x0000000c00007245 */ /* 0x001fc60000201400 */
[----:B------:R-:W-:Y:S02]  /*2240*/  @P1 FADD R10, RZ, -R10 ;  /* 0x8000000aff0a1221 */ /* 0x000fe40000000000 */
[----:B------:R-:W-:-:S04]  /*2250*/  FFMA R3, R0, -1.5707962512969970703, R11 ;  /* 0xbfc90fda00037823 */ /* 0x000fc8000000000b */
[----:B------:R-:W-:-:S04]  /*2260*/  FFMA R3, R0, -7.5497894158615963534e-08, R3 ;  /* 0xb3a2216800037823 */ /* 0x000fc80000000003 */
[----:B------:R-:W-:Y:S01]  /*2270*/  FFMA R0, R0, -5.3903029534742383927e-15, R3 ;  /* 0xa7c234c500007823 */ /* 0x000fe20000000003 */
[----:B------:R-:W-:Y:S06]  /*2280*/  @!P0 BRA `(.L_x_28) ;  /* 0x0000000000e08947 */ /* 0x000fec0003800000 */
[----:B------:R-:W-:-:S13]  /*2290*/  FSETP.NEU.AND P0, PT, |R11|, +INF , PT ;  /* 0x7f8000000b00780b */ /* 0x000fda0003f0d200 */
[----:B------:R-:W-:Y:S05]  /*22a0*/  @!P0 BRA `(.L_x_29) ;  /* 0x0000000000d08947 */ /* 0x000fea0003800000 */
[----:B------:R-:W-:Y:S01]  /*22b0*/  SHF.L.U32 R12, R11, 0x8, RZ ;  /* 0x000000080b0c7819 */ /* 0x000fe200000006ff */
[----:B------:R-:W-:Y:S01]  /*22c0*/  BSSY.RECONVERGENT B2, `(.L_x_30) ;  /* 0x0000012000027945 */ /* 0x000fe20003800200 */
[----:B------:R-:W-:Y:S02]  /*22d0*/  IMAD.MOV.U32 R0, RZ, RZ, RZ ;  /* 0x000000ffff007224 */ /* 0x000fe400078e00ff */
[----:B------:R-:W-:Y:S01]  /*22e0*/  LOP3.LUT R12, R12, 0x80000000, RZ, 0xfc, !PT ;  /* 0x800000000c0c7812 */ /* 0x000fe200078efcff */
[----:B------:R-:W-:Y:S02]  /*22f0*/  IMAD.MOV.U32 R13, RZ, RZ, RZ ;  /* 0x000000ffff0d7224 */ /* 0x000fe400078e00ff */
[----:B------:R-:W-:-:S07]  /*2300*/  IMAD.MOV.U32 R14, RZ, RZ, RZ ;  /* 0x000000ffff0e7224 */ /* 0x000fce00078e00ff */
.L_x_31:
        /* <DEDUP_REMOVED lines=14> */
.L_x_30:
[----:B------:R-:W-:Y:S01]  /*23f0*/  SHF.R.U32.HI R5, RZ, 0x17, R11 ;  /* 0x00000017ff057819 */ /* 0x000fe2000001160b */
[----:B------:R0:W-:Y:S03]  /*2400*/  STL [R1+0x18], R0 ;  /* 0x0000180001007387 */ /* 0x0001e60000100800 */
[C---:B------:R-:W-:Y:S02]  /*2410*/  LOP3.LUT R2, R5.reuse, 0xe0, RZ, 0xc0, !PT ;  /* 0x000000e005027812 */ /* 0x040fe400078ec0ff */
[----:B------:R-:W-:Y:S02]  /*2420*/  LOP3.LUT P0, RZ, R5, 0x1f, RZ, 0xc0, !PT ;  /* 0x0000001f05ff7812 */ /* 0x000fe4000780c0ff */
[----:B------:R-:W-:-:S04]  /*2430*/  IADD3 R2, PT, PT, R2, -0x80, RZ ;  /* 0xffffff8002027810 */ /* 0x000fc80007ffe0ff */
        /* <DEDUP_REMOVED lines=12> */
[----:B0-----:R-:W-:-:S03]  /*2500*/  IMAD.SHL.U32 R0, R3, 0x4, RZ ;  /* 0x0000000403007824 */ /* 0x001fc600078e00ff */
[----:B------:R-:W-:Y:S02]  /*2510*/  LOP3.LUT R5, R4, R11, RZ, 0x3c, !PT ;  /* 0x0000000b04057212 */ /* 0x000fe400078e3cff */
[----:B------:R-:W-:Y:S02]  /*2520*/  SHF.R.S32.HI R11, RZ, 0x1f, R4 ;  /* 0x0000001fff0b7819 */ /* 0x000fe40000011404 */
[----:B------:R-:W-:Y:S02]  /*2530*/  ISETP.GE.AND P1, PT, R5, RZ, PT ;  /* 0x000000ff0500720c */ /* 0x000fe40003f26270 */
[----:B------:R-:W-:Y:S02]  /*2540*/  SHF.R.U32.HI R5, RZ, 0x1e, R2 ;  /* 0x0000001eff057819 */ /* 0x000fe40000011602 */
[C---:B------:R-:W-:Y:S02]  /*2550*/  LOP3.LUT R3, R11.reuse, R4, RZ, 0x3c, !PT ;  /* 0x000000040b037212 */ /* 0x040fe400078e3cff */
[----:B------:R-:W-:-:S02]  /*2560*/  LOP3.LUT R2, R11, R0, RZ, 0x3c, !PT ;  /* 0x000000000b027212 */ /* 0x000fc400078e3cff */
[----:B------:R-:W-:-:S04]  /*2570*/  LEA.HI R12, R4, R5, RZ, 0x1 ;  /* 0x00000005040c7211 */ /* 0x000fc800078f08ff */
[----:B------:R-:W0:Y:S01]  /*2580*/  I2F.F64.S64 R2, R2 ;  /* 0x0000000200027312 */ /* 0x000e220000301c00 */
[----:B------:R-:W-:-:S04]  /*2590*/  IMAD.MOV R0, RZ, RZ, -R12 ;  /* 0x000000ffff007224 */ /* 0x000fc800078e0a0c */
[----:B------:R-:W-:Y:S01]  /*25a0*/  @!P0 IMAD.MOV.U32 R12, RZ, RZ, R0 ;  /* 0x000000ffff0c8224 */ /* 0x000fe200078e0000 */
[----:B0-----:R-:W-:-:S10]  /*25b0*/  DMUL R4, R2, UR4 ;  /* 0x0000000402047c28 */ /* 0x001fd40008000000 */
[----:B------:R-:W0:Y:S02]  /*25c0*/  F2F.F32.F64 R4, R4 ;  /* 0x0000000400047310 */ /* 0x000e240000301000 */
[----:B0-----:R-:W-:Y:S01]  /*25d0*/  FSEL R0, -R4, R4, !P1 ;  /* 0x0000000404007208 */ /* 0x001fe20004800100 */
[----:B------:R-:W-:Y:S06]  /*25e0*/  BRA `(.L_x_28) ;  /* 0x0000000000087947 */ /* 0x000fec0003800000 */
.L_x_29:
[----:B------:R-:W-:Y:S01]  /*25f0*/  FMUL R0, RZ, R11 ;  /* 0x0000000bff007220 */ /* 0x000fe20000400000 */
[----:B------:R-:W-:-:S07]  /*2600*/  IMAD.MOV.U32 R12, RZ, RZ, RZ ;  /* 0x000000ffff0c7224 */ /* 0x000fce00078e00ff */
.L_x_28:
[----:B------:R-:W-:Y:S05]  /*2610*/  BSYNC.RECONVERGENT B1 ;  /* 0x0000000000017941 */ /* 0x000fea0003800200 */
.L_x_27:
[----:B------:R-:W-:Y:S01]  /*2620*/  FMUL R2, R0, R0 ;  /* 0x0000000000027220 */ /* 0x000fe20000400000 */
[C---:B------:R-:W-:Y:S01]  /*2630*/  LOP3.LUT R3, R12.reuse, 0x1, RZ, 0xc0, !PT ;  /* 0x000000010c037812 */ /* 0x040fe200078ec0ff */
[----:B------:R-:W-:Y:S01]  /*2640*/  BSSY.RECONVERGENT B1, `(.L_x_32) ;  /* 0x000001b000017945 */ /* 0x000fe20003800200 */
[----:B------:R-:W-:Y:S01]  /*2650*/  LOP3.LUT P1, RZ, R12, 0x2, RZ, 0xc0, !PT ;  /* 0x000000020cff7812 */ /* 0x000fe2000782c0ff */
[----:B------:R-:W-:Y:S01]  /*2660*/  FFMA R9, R2, R9, -0.0013887860113754868507 ;  /* 0xbab607ed02097423 */ /* 0x000fe20000000009 */
[----:B------:R-:W-:Y:S01]  /*2670*/  ISETP.NE.U32.AND P0, PT, R3, 0x1, PT ;  /* 0x000000010300780c */ /* 0x000fe20003f05070 */
[----:B------:R-:W-:-:S03]  /*2680*/  FMUL R3, R6, R6 ;  /* 0x0000000606037220 */ /* 0x000fc60000400000 */
[----:B------:R-:W-:Y:S01]  /*2690*/  FSEL R5, R8, 0.0083327032625675201416, !P0 ;  /* 0x3c0885e408057808 */ /* 0x000fe20004000000 */
[----:B------:R-:W0:Y:S01]  /*26a0*/  MUFU.RCP R4, R3 ;  /* 0x0000000300047308 */ /* 0x000e220000001000 */
[----:B------:R-:W-:Y:S02]  /*26b0*/  FSEL R9, R9, -0.00019574658654164522886, !P0 ;  /* 0xb94d415309097808 */ /* 0x000fe40004000000 */
[----:B------:R-:W-:Y:S02]  /*26c0*/  FSEL R7, -R7, -0.16666662693023681641, !P0 ;  /* 0xbe2aaaa807077808 */ /* 0x000fe40004000100 */
[----:B------:R-:W-:Y:S01]  /*26d0*/  FSEL R0, R0, 1, P0 ;  /* 0x3f80000000007808 */ /* 0x000fe20000000000 */
[----:B------:R-:W-:-:S04]  /*26e0*/  FFMA R5, R2, R9, R5 ;  /* 0x0000000902057223 */ /* 0x000fc80000000005 */
[C---:B------:R-:W-:Y:S01]  /*26f0*/  FFMA R7, R2.reuse, R5, R7 ;  /* 0x0000000502077223 */ /* 0x040fe20000000007 */
[----:B------:R-:W-:-:S04]  /*2700*/  FFMA R5, R2, R0, RZ ;  /* 0x0000000002057223 */ /* 0x000fc800000000ff */
[----:B------:R-:W-:Y:S01]  /*2710*/  FFMA R0, R5, R7, R0 ;  /* 0x0000000705007223 */ /* 0x000fe20000000000 */
[----:B------:R-:W-:Y:S01]  /*2720*/  FADD R5, R10, R10 ;  /* 0x0000000a0a057221 */ /* 0x000fe20000000000 */
[----:B0-----:R-:W-:Y:S02]  /*2730*/  FFMA R7, -R3, R4, 1 ;  /* 0x3f80000003077423 */ /* 0x001fe40000000104 */
[----:B------:R-:W-:Y:S02]  /*2740*/  @P1 FADD R0, RZ, -R0 ;  /* 0x80000000ff001221 */ /* 0x000fe40000000000 */
[----:B------:R-:W-:Y:S02]  /*2750*/  FFMA R7, R4, R7, R4 ;  /* 0x0000000704077223 */ /* 0x000fe40000000004 */
        /* <DEDUP_REMOVED lines=9> */
.L_x_33:
[----:B------:R-:W-:Y:S05]  /*27f0*/  BSYNC.RECONVERGENT B1 ;  /* 0x0000000000017941 */ /* 0x000fea0003800200 */
.L_x_32:
[----:B------:R-:W-:-:S07]  /*2800*/  IMAD.MOV.U32 R3, RZ, RZ, R2 ;  /* 0x000000ffff037224 */ /* 0x000fce00078e0002 */
.L_x_21:
[----:B------:R-:W-:Y:S05]  /*2810*/  BSYNC.RECONVERGENT B0 ;  /* 0x0000000000007941 */ /* 0x000fea0003800200 */
.L_x_20:
[----:B------:R-:W-:Y:S01]  /*2820*/  ISETP.GE.AND P0, PT, R24, RZ, PT ;  /* 0x000000ff1800720c */ /* 0x000fe20003f06270 */
[----:B------:R-:W-:Y:S01]  /*2830*/  BSSY.RECONVERGENT B7, `(.L_x_34) ;  /* 0x000005b000077945 */ /* 0x000fe20003800200 */
[----:B------:R-:W-:-:S11]  /*2840*/  FMUL R22, R3, R22 ;  /* 0x0000001603167220 */ /* 0x000fd60000400000 */
[----:B------:R-:W-:Y:S05]  /*2850*/  @!P0 BRA `(.L_x_35) ;  /* 0x0000000400608947 */ /* 0x000fea0003800000 */
[----:B------:R-:W0:Y:S01]  /*2860*/  LDC.64 R2, c[0x0][0x388] ;  /* 0x0000e200ff027b82 */ /* 0x000e220000000a00 */
[----:B------:R-:W-:Y:S02]  /*2870*/  R2UR UR4, R18 ;  /* 0x00000000120472ca */ /* 0x000fe400000e0000 */
[----:B------:R-:W-:-:S13]  /*2880*/  R2UR UR5, R19 ;  /* 0x00000000130572ca */ /* 0x000fda00000e0000 */
[----:B0-----:R-:W2:Y:S01]  /*2890*/  LDG.E R5, desc[UR4][R2.64] ;  /* 0x0000000402057981 */ /* 0x001ea2000c1e1900 */
[----:B------:R-:W-:-:S04]  /*28a0*/  ISETP.GE.AND P0, PT, R23, RZ, PT ;  /* 0x000000ff1700720c */ /* 0x000fc80003f06270 */
[----:B--2---:R-:W-:-:S13]  /*28b0*/  ISETP.GE.OR P0, PT, R24, R5, !P0 ;  /* 0x000000051800720c */ /* 0x004fda0004706670 */
[----:B------:R-:W-:Y:S05]  /*28c0*/  @P0 BRA `(.L_x_35) ;  /* 0x0000000400440947 */ /* 0x000fea0003800000 */
[----:B------:R-:W-:Y:S02]  /*28d0*/  R2UR UR4, R18 ;  /* 0x00000000120472ca */ /* 0x000fe400000e0000 */
[----:B------:R-:W-:-:S13]  /*28e0*/  R2UR UR5, R19 ;  /* 0x00000000130572ca */ /* 0x000fda00000e0000 */
[----:B------:R-:W2:Y:S02]  /*28f0*/  LDG.E R2, desc[UR4][R2.64+0x4] ;  /* 0x0000040402027981 */ /* 0x000ea4000c1e1900 */
[----:B--2---:R-:W-:-:S13]  /*2900*/  ISETP.GE.AND P0, PT, R23, R2, PT ;  /* 0x000000021700720c */ /* 0x004fda0003f06270 */
[----:B------:R-:W-:Y:S05]  /*2910*/  @P0 BRA `(.L_x_35) ;  /* 0x0000000400300947 */ /* 0x000fea0003800000 */
[----:B------:R-:W-:-:S13]  /*2920*/  ISETP.GT.AND P0, PT, R5, RZ, PT ;  /* 0x000000ff0500720c */ /* 0x000fda0003f04270 */
[----:B------:R-:W-:Y:S05]  /*2930*/  @P0 BRA `(.L_x_36) ;  /* 0x0000000000500947 */ /* 0x000fea0003800000 */
[----:B------:R-:W-:Y:S01]  /*2940*/  MOV R14, 0x0 ;  /* 0x00000000000e7802 */ /* 0x000fe20000000f00 */
[----:B------:R-:W0:Y:S01]  /*2950*/  LDCU.64 UR4, c[0x4][0x20] ;  /* 0x01000400ff0477ac */ /* 0x000e220008000a00 */
[----:B------:R-:W-:Y:S02]  /*2960*/  HFMA2 R12, -RZ, RZ, 0, 5.9604644775390625e-08 ;  /* 0x00000001ff0c7431 */ /* 0x000fe400000001ff */
[----:B------:R-:W-:Y:S01]  /*2970*/  IMAD.MOV.U32 R8, RZ, RZ, 0x42 ;  /* 0x00000042ff087424 */ /* 0x000fe200078e00ff */
[----:B------:R-:W1:Y:S01]  /*2980*/  LDCU.64 UR8, c[0x4][0x18] ;  /* 0x01000300ff0877ac */ /* 0x000e620008000a00 */
[----:B------:R-:W2:Y:S01]  /*2990*/  LDC.64 R14, c[0x4][R14] ;  /* 0x010000000e0e7b82 */ /* 0x000ea20000000a00 */
[----:B------:R-:W-:Y:S01]  /*29a0*/  IMAD.MOV.U32 R13, RZ, RZ, RZ ;  /* 0x000000ffff0d7224 */ /* 0x000fe200078e00ff */
[----:B------:R-:W3:Y:S01]  /*29b0*/  LDCU.64 UR6, c[0x4][0x8] ;  /* 0x01000100ff0677ac */ /* 0x000ee20008000a00 */
[----:B0-----:R-:W-:Y:S01]  /*29c0*/  MOV R4, UR4 ;  /* 0x0000000400047c02 */ /* 0x001fe20008000f00 */
[----:B------:R-:W-:-:S02]  /*29d0*/  IMAD.U32 R5, RZ, RZ, UR5 ;  /* 0x00000005ff057e24 */ /* 0x000fc4000f8e00ff */
[----:B-1----:R-:W-:Y:S02]  /*29e0*/  IMAD.U32 R6, RZ, RZ, UR8 ;  /* 0x00000008ff067e24 */ /* 0x002fe4000f8e00ff */
[----:B------:R-:W-:Y:S02]  /*29f0*/  IMAD.U32 R7, RZ, RZ, UR9 ;  /* 0x00000009ff077e24 */ /* 0x000fe4000f8e00ff */
[----:B---3--:R-:W-:Y:S02]  /*2a00*/  IMAD.U32 R10, RZ, RZ, UR6 ;  /* 0x00000006ff0a7e24 */ /* 0x008fe4000f8e00ff */
[----:B------:R-:W-:-:S07]  /*2a10*/  IMAD.U32 R11, RZ, RZ, UR7 ;  /* 0x00000007ff0b7e24 */ /* 0x000fce000f8e00ff */
[----:B------:R-:W-:-:S07]  /*2a20*/  LEPC R20, `(.L_x_37) ;  /* 0x000000001014794e */ /* 0x000fce0000000000 */
[----:B--2---:R-:W-:Y:S05]  /*2a30*/  CALL.ABS.NOINC R14 ;  /* 0x000000000e007343 */ /* 0x004fea0003c00000 */
.L_x_37:
[----:B------:R-:W0:Y:S01]  /*2a40*/  LDC.64 R4, c[0x0][0x388] ;  /* 0x0000e200ff047b82 */ /* 0x000e220000000a00 */
[----:B------:R-:W-:Y:S02]  /*2a50*/  R2UR UR4, R18 ;  /* 0x00000000120472ca */ /* 0x000fe400000e0000 */
[----:B------:R-:W-:-:S13]  /*2a60*/  R2UR UR5, R19 ;  /* 0x00000000130572ca */ /* 0x000fda00000e0000 */
[----:B0-----:R0:W5:Y:S02]  /*2a70*/  LDG.E R5, desc[UR4][R4.64] ;  /* 0x0000000404057981 */ /* 0x001164000c1e1900 */
.L_x_36:
[----:B-----5:R-:W-:Y:S01]  /*2a80*/  ISETP.GE.AND P0, PT, R24, R5, PT ;  /* 0x000000051800720c */ /* 0x020fe20003f06270 */
[----:B------:R-:W-:-:S12]  /*2a90*/  BSSY.RECONVERGENT B6, `(.L_x_38) ;  /* 0x0000012000067945 */ /* 0x000fd80003800200 */
[----:B------:R-:W-:Y:S05]  /*2aa0*/  @!P0 BRA `(.L_x_39) ;  /* 0x0000000000408947 */ /* 0x000fea0003800000 */
[----:B------:R-:W-:Y:S01]  /*2ab0*/  MOV R14, 0x0 ;  /* 0x00000000000e7802 */ /* 0x000fe20000000f00 */
[----:B------:R-:W0:Y:S01]  /*2ac0*/  LDCU.64 UR4, c[0x4][0x28] ;  /* 0x01000500ff0477ac */ /* 0x000e220008000a00 */
[----:B------:R-:W-:Y:S02]  /*2ad0*/  IMAD.MOV.U32 R8, RZ, RZ, 0x43 ;  /* 0x00000043ff087424 */ /* 0x000fe400078e00ff */
[----:B------:R-:W-:Y:S01]  /*2ae0*/  IMAD.MOV.U32 R12, RZ, RZ, 0x1 ;  /* 0x00000001ff0c7424 */ /* 0x000fe200078e00ff */
[----:B------:R-:W1:Y:S01]  /*2af0*/  LDCU.64 UR6, c[0x4][0x18] ;  /* 0x01000300ff0677ac */ /* 0x000e620008000a00 */
[----:B------:R-:W2:Y:S01]  /*2b00*/  LDC.64 R14, c[0x4][R14] ;  /* 0x010000000e0e7b82 */ /* 0x000ea20000000a00 */
[----:B------:R-:W-:Y:S01]  /*2b10*/  IMAD.MOV.U32 R13, RZ, RZ, RZ ;  /* 0x000000ffff0d7224 */ /* 0x000fe200078e00ff */
[----:B------:R-:W3:Y:S01]  /*2b20*/  LDCU.64 UR8, c[0x4][0x8] ;  /* 0x01000100ff0877ac */ /* 0x000ee20008000a00 */
[----:B0-----:R-:W-:Y:S02]  /*2b30*/  IMAD.U32 R4, RZ, RZ, UR4 ;  /* 0x00000004ff047e24 */ /* 0x001fe4000f8e00ff */
[----:B------:R-:W-:-:S02]  /*2b40*/  IMAD.U32 R5, RZ, RZ, UR5 ;  /* 0x00000005ff057e24 */ /* 0x000fc4000f8e00ff */
[----:B-1----:R-:W-:Y:S02]  /*2b50*/  IMAD.U32 R6, RZ, RZ, UR6 ;  /* 0x00000006ff067e24 */ /* 0x002fe4000f8e00ff */
[----:B------:R-:W-:Y:S02]  /*2b60*/  IMAD.U32 R7, RZ, RZ, UR7 ;  /* 0x00000007ff077e24 */ /* 0x000fe4000f8e00ff */
[----:B---3--:R-:W-:Y:S01]  /*2b70*/  IMAD.U32 R10, RZ, RZ, UR8 ;  /* 0x00000008ff0a7e24 */ /* 0x008fe2000f8e00ff */
[----:B------:R-:W-:-:S07]  /*2b80*/  MOV R11, UR9 ;  /* 0x00000009000b7c02 */ /* 0x000fce0008000f00 */
[----:B------:R-:W-:-:S07]  /*2b90*/  LEPC R20, `(.L_x_39) ;  /* 0x000000001014794e */ /* 0x000fce0000000000 */
[----:B--2---:R-:W-:Y:S05]  /*2ba0*/  CALL.ABS.NOINC R14 ;  /* 0x000000000e007343 */ /* 0x004fea0003c00000 */
.L_x_39:
[----:B------:R-:W-:Y:S05]  /*2bb0*/  BSYNC.RECONVERGENT B6 ;  /* 0x0000000000067941 */ /* 0x000fea0003800200 */
.L_x_38:
[----:B------:R-:W-:-:S05]  /*2bc0*/  IMAD R23, R24, R2, R23 ;  /* 0x0000000218177224 */ /* 0x000fca00078e0217 */
[----:B------:R-:W-:-:S13]  /*2bd0*/  ISETP.GT.AND P0, PT, R23, -0x1, PT ;  /* 0xffffffff1700780c */ /* 0x000fda0003f04270 */
[----:B------:R-:W-:Y:S05]  /*2be0*/  @P0 BRA `(.L_x_40) ;  /* 0x0000000000440947 */ /* 0x000fea0003800000 */
        /* <DEDUP_REMOVED lines=10> */
[----:B-1----:R-:W-:Y:S01]  /*2c90*/  IMAD.U32 R6, RZ, RZ, UR6 ;  /* 0x00000006ff067e24 */ /* 0x002fe2000f8e00ff */
[----:B------:R-:W-:Y:S01]  /*2ca0*/  MOV R7, UR7 ;  /* 0x0000000700077c02 */ /* 0x000fe20008000f00 */
[----:B---3--:R-:W-:Y:S02]  /*2cb0*/  IMAD.U32 R10, RZ, RZ, UR8 ;  /* 0x00000008ff0a7e24 */ /* 0x008fe4000f8e00ff */
[----:B------:R-:W-:-:S07]  /*2cc0*/  IMAD.U32 R11, RZ, RZ, UR9 ;  /* 0x00000009ff0b7e24 */ /* 0x000fce000f8e00ff */
[----:B------:R-:W-:-:S07]  /*2cd0*/  LEPC R20, `(.L_x_41) ;  /* 0x000000001014794e */ /* 0x000fce0000000000 */
[----:B--2---:R-:W-:Y:S05]  /*2ce0*/  CALL.ABS.NOINC R2 ;  /* 0x0000000002007343 */ /* 0x004fea0003c00000 */
.L_x_41:
[----:B------:R-:W-:Y:S05]  /*2cf0*/  BRA `(.L_x_35) ;  /* 0x0000000000387947 */ /* 0x000fea0003800000 */
.L_x_40:
[----:B------:R-:W1:Y:S01]  /*2d00*/  LDC.64 R2, c[0x0][0x390] ;  /* 0x0000e400ff027b82 */ /* 0x000e620000000a00 */
[----:B------:R-:W-:Y:S02]  /*2d10*/  R2UR UR4, R18 ;  /* 0x00000000120472ca */ /* 0x000fe400000e0000 */
[----:B------:R-:W-:-:S05]  /*2d20*/  R2UR UR5, R19 ;  /* 0x00000000130572ca */ /* 0x000fca00000e0000 */
[----:B0-----:R-:W0:Y:S01]  /*2d30*/  LDC.64 R4, c[0x0][0x380] ;  /* 0x0000e000ff047b82 */ /* 0x001e220000000a00 */
[----:B-1----:R-:W-:-:S07]  /*2d40*/  IMAD.WIDE R2, R28, 0x8, R2 ;  /* 0x000000081c027825 */ /* 0x002fce00078e0202 */
[----:B------:R-:W2:Y:S01]  /*2d50*/  LDG.E R7, desc[UR4][R2.64] ;  /* 0x0000000402077981 */ /* 0x000ea2000c1e1900 */
[----:B------:R-:W-:Y:S02]  /*2d60*/  R2UR UR6, R18 ;  /* 0x00000000120672ca */ /* 0x000fe400000e0000 */
[----:B------:R-:W-:Y:S01]  /*2d70*/  R2UR UR7, R19 ;  /* 0x00000000130772ca */ /* 0x000fe200000e0000 */
[----:B0-----:R-:W-:-:S04]  /*2d80*/  IMAD.WIDE.U32 R4, R23, 0x8, R4 ;  /* 0x0000000817047825 */ /* 0x001fc800078e0004 */
[----:B--2---:R-:W-:-:S05]  /*2d90*/  FMUL R7, R22, R7 ;  /* 0x0000000716077220 */ /* 0x004fca0000400000 */
[----:B------:R0:W-:Y:S04]  /*2da0*/  REDG.E.ADD.F32.FTZ.RN.STRONG.GPU desc[UR4][R4.64], R7 ;  /* 0x00000007040079a6 */ /* 0x0001e8000c12f304 */
[----:B------:R-:W2:Y:S02]  /*2db0*/  LDG.E R9, desc[UR6][R2.64+0x4] ;  /* 0x0000040602097981 */ /* 0x000ea4000c1e1900 */
[----:B--2---:R-:W-:-:S05]  /*2dc0*/  FMUL R9, R22, R9 ;  /* 0x0000000916097220 */ /* 0x004fca0000400000 */
[----:B------:R0:W-:Y:S02]  /*2dd0*/  REDG.E.ADD.F32.FTZ.RN.STRONG.GPU desc[UR4][R4.64+0x4], R9 ;  /* 0x00000409040079a6 */ /* 0x0001e4000c12f304 */
.L_x_35:
[----:B------:R-:W-:Y:S05]  /*2de0*/  BSYNC.RECONVERGENT B7 ;  /* 0x0000000000077941 */ /* 0x000fea0003800200 */
.L_x_34:
[----:B------:R-:W-:-:S04]  /*2df0*/  IADD3 R27, PT, PT, R27, 0x1, RZ ;  /* 0x000000011b1b7810 */ /* 0x000fc80007ffe0ff */
[----:B------:R-:W-:-:S13]  /*2e00*/  ISETP.NE.AND P0, PT, R27, R36, PT ;  /* 0x000000241b00720c */ /* 0x000fda0003f05270 */
[----:B------:R-:W-:Y:S05]  /*2e10*/  @P0 BRA `(.L_x_42) ;  /* 0xffffffdc00780947 */ /* 0x000fea000383ffff */
[----:B------:R-:W-:Y:S05]  /*2e20*/  BSYNC B8 ;  /* 0x0000000000087941 */ /* 0x000fea0003800000 */
.L_x_6:
[----:B------:R-:W-:-:S13]  /*2e30*/  ISETP.NE.AND P1, PT, R33, RZ, PT ;  /* 0x000000ff2100720c */ /* 0x000fda0003f25270 */
[----:B------:R-:W-:Y:S05]  /*2e40*/  @!P1 BRA `(.L_x_43) ;  /* 0xffffffdc001c9947 */ /* 0x000fea000383ffff */
[----:B------:R-:W-:Y:S05]  /*2e50*/  EXIT ;  /* 0x000000000000794d */ /* 0x000fea0003800000 */
        .weak           $__internal_0_$__cuda_sm3x_div_rn_noftz_f32_slowpath
        .type           $__internal_0_$__cuda_sm3x_div_rn_noftz_f32_slowpath,@function
        .size           $__internal_0_$__cuda_sm3x_div_rn_noftz_f32_slowpath,(.L_x_114 - $__internal_0_$__cuda_sm3x_div_rn_noftz_f32_slowpath)
$__internal_0_$__cuda_sm3x_div_rn_noftz_f32_slowpath:
[----:B------:R-:W-:Y:S01]  /*2e60*/  SHF.R.U32.HI R5, RZ, 0x17, R3 ;  /* 0x00000017ff057819 */ /* 0x000fe20000011603 */
[----:B------:R-:W-:Y:S01]  /*2e70*/  BSSY.RECONVERGENT B2, `(.L_x_44) ;  /* 0x0000062000027945 */ /* 0x000fe20003800200 */
[----:B------:R-:W-:Y:S02]  /*2e80*/  SHF.R.U32.HI R4, RZ, 0x17, R0 ;  /* 0x00000017ff047819 */ /* 0x000fe40000011600 */
[----:B------:R-:W-:Y:S02]  /*2e90*/  LOP3.LUT R5, R5, 0xff, RZ, 0xc0, !PT ;  /* 0x000000ff05057812 */ /* 0x000fe400078ec0ff */
[----:B------:R-:W-:-:S03]  /*2ea0*/  LOP3.LUT R8, R4, 0xff, RZ, 0xc0, !PT ;  /* 0x000000ff04087812 */ /* 0x000fc600078ec0ff */
[----:B------:R-:W-:Y:S02]  /*2eb0*/  VIADD R7, R5, 0xffffffff ;  /* 0xffffffff05077836 */ /* 0x000fe40000000000 */
[----:B------:R-:W-:-:S03]  /*2ec0*/  VIADD R6, R8, 0xffffffff ;  /* 0xffffffff08067836 */ /* 0x000fc60000000000 */
[----:B------:R-:W-:-:S04]  /*2ed0*/  ISETP.GT.U32.AND P0, PT, R7, 0xfd, PT ;  /* 0x000000fd0700780c */ /* 0x000fc80003f04070 */
[----:B------:R-:W-:-:S13]  /*2ee0*/  ISETP.GT.U32.OR P0, PT, R6, 0xfd, P0 ;  /* 0x000000fd0600780c */ /* 0x000fda0000704470 */
[----:B------:R-:W-:Y:S01]  /*2ef0*/  @!P0 IMAD.MOV.U32 R4, RZ, RZ, RZ ;  /* 0x000000ffff048224 */ /* 0x000fe200078e00ff */
[----:B------:R-:W-:Y:S06]  /*2f00*/  @!P0 BRA `(.L_x_45) ;  /* 0x00000000005c8947 */ /* 0x000fec0003800000 */
[----:B------:R-:W-:Y:S02]  /*2f10*/  FSETP.GTU.FTZ.AND P0, PT, |R0|, +INF , PT ;  /* 0x7f8000000000780b */ /* 0x000fe40003f1c200 */
[----:B------:R-:W-:-:S04]  /*2f20*/  FSETP.GTU.FTZ.AND P1, PT, |R3|, +INF , PT ;  /* 0x7f8000000300780b */ /* 0x000fc80003f3c200 */
[----:B------:R-:W-:-:S13]  /*2f30*/  PLOP3.LUT P0, PT, P0, P1, PT, 0xf8, 0x8f ;  /* 0x00000000008f781c */ /* 0x000fda0000703f70 */
[----:B------:R-:W-:Y:S05]  /*2f40*/  @P0 BRA `(.L_x_46) ;  /* 0x00000004004c0947 */ /* 0x000fea0003800000 */
[----:B------:R-:W-:-:S13]  /*2f50*/  LOP3.LUT P0, RZ, R3, 0x7fffffff, R0, 0xc8, !PT ;  /* 0x7fffffff03ff7812 */ /* 0x000fda000780c800 */
[----:B------:R-:W-:Y:S05]  /*2f60*/  @!P0 BRA `(.L_x_47) ;  /* 0x00000004003c8947 */ /* 0x000fea0003800000 */
[C---:B------:R-:W-:Y:S02]  /*2f70*/  FSETP.NEU.FTZ.AND P2, PT, |R0|.reuse, +INF , PT ;  /* 0x7f8000000000780b */ /* 0x040fe40003f5d200 */
[----:B------:R-:W-:Y:S02]  /*2f80*/  FSETP.NEU.FTZ.AND P1, PT, |R3|, +INF , PT ;  /* 0x7f8000000300780b */ /* 0x000fe40003f3d200 */
[----:B------:R-:W-:-:S11]  /*2f90*/  FSETP.NEU.FTZ.AND P0, PT, |R0|, +INF , PT ;  /* 0x7f8000000000780b */ /* 0x000fd60003f1d200 */
[----:B------:R-:W-:Y:S05]  /*2fa0*/  @!P1 BRA !P2, `(.L_x_47) ;  /* 0x00000004002c9947 */ /* 0x000fea0005000000 */
[----:B------:R-:W-:-:S04]  /*2fb0*/  LOP3.LUT P2, RZ, R0, 0x7fffffff, RZ, 0xc0, !PT ;  /* 0x7fffffff00ff7812 */ /* 0x000fc8000784c0ff */
[----:B------:R-:W-:-:S13]  /*2fc0*/  PLOP3.LUT P1, PT, P1, P2, PT, 0x2f, 0xf2 ;  /* 0x0000000000f2781c */ /* 0x000fda0000f24577 */
[----:B------:R-:W-:Y:S05]  /*2fd0*/  @P1 BRA `(.L_x_48) ;  /* 0x0000000400181947 */ /* 0x000fea0003800000 */
[----:B------:R-:W-:-:S04]  /*2fe0*/  LOP3.LUT P1, RZ, R3, 0x7fffffff, RZ, 0xc0, !PT ;  /* 0x7fffffff03ff7812 */ /* 0x000fc8000782c0ff */
[----:B------:R-:W-:-:S13]  /*2ff0*/  PLOP3.LUT P0, PT, P0, P1, PT, 0x2f, 0xf2 ;  /* 0x0000000000f2781c */ /* 0x000fda0000702577 */
[----:B------:R-:W-:Y:S05]  /*3000*/  @P0 BRA `(.L_x_49) ;  /* 0x0000000400000947 */ /* 0x000fea0003800000 */
[----:B------:R-:W-:Y:S02]  /*3010*/  ISETP.GE.AND P0, PT, R6, RZ, PT ;  /* 0x000000ff0600720c */ /* 0x000fe40003f06270 */
[----:B------:R-:W-:-:S11]  /*3020*/  ISETP.GE.AND P1, PT, R7, RZ, PT ;  /* 0x000000ff0700720c */ /* 0x000fd60003f26270 */
[----:B------:R-:W-:Y:S02]  /*3030*/  @P0 IMAD.MOV.U32 R4, RZ, RZ, RZ ;  /* 0x000000ffff040224 */ /* 0x000fe400078e00ff */
[----:B------:R-:W-:Y:S01]  /*3040*/  @!P0 FFMA R0, R0, 1.84467440737095516160e+19, RZ ;  /* 0x5f80000000008823 */ /* 0x000fe200000000ff */
[----:B------:R-:W-:Y:S02]  /*3050*/  @!P0 IMAD.MOV.U32 R4, RZ, RZ, -0x40 ;  /* 0xffffffc0ff048424 */ /* 0x000fe400078e00ff */
[----:B------:R-:W-:-:S03]  /*3060*/  @!P1 FFMA R3, R3, 1.84467440737095516160e+19, RZ ;  /* 0x5f80000003039823 */ /* 0x000fc600000000ff */
[----:B------:R-:W-:-:S07]  /*3070*/  @!P1 IADD3 R4, PT, PT, R4, 0x40, RZ ;  /* 0x0000004004049810 */ /* 0x000fce0007ffe0ff */
.L_x_45:
[----:B------:R-:W-:Y:S01]  /*3080*/  LEA R6, R5, 0xc0800000, 0x17 ;  /* 0xc080000005067811 */ /* 0x000fe200078eb8ff */
[----:B------:R-:W-:Y:S04]  /*3090*/  BSSY.RECONVERGENT B3, `(.L_x_50) ;  /* 0x0000036000037945 */ /* 0x000fe80003800200 */
[----:B------:R-:W-:Y:S02]  /*30a0*/  IMAD.IADD R7, R3, 0x1, -R6 ;  /* 0x0000000103077824 */ /* 0x000fe400078e0a06 */
[----:B------:R-:W-:Y:S02]  /*30b0*/  VIADD R6, R8, 0xffffff81 ;  /* 0xffffff8108067836 */ /* 0x000fe40000000000 */
[----:B------:R0:W1:Y:S01]  /*30c0*/  MUFU.RCP R3, R7 ;  /* 0x0000000700037308 */ /* 0x0000620000001000 */
[----:B------:R-:W-:Y:S01]  /*30d0*/  FADD.FTZ R9, -R7, -RZ ;  /* 0x800000ff07097221 */ /* 0x000fe20000010100 */
[C---:B------:R-:W-:Y:S01]  /*30e0*/  IMAD R0, R6.reuse, -0x800000, R0 ;  /* 0xff80000006007824 */ /* 0x040fe200078e0200 */
[----:B0-----:R-:W-:-:S05]  /*30f0*/  IADD3 R7, PT, PT, R6, 0x7f, -R5 ;  /* 0x0000007f06077810 */ /* 0x001fca0007ffe805 */
[----:B------:R-:W-:Y:S02]  /*3100*/  IMAD.IADD R7, R7, 0x1, R4 ;  /* 0x0000000107077824 */ /* 0x000fe400078e0204 */
[----:B-1----:R-:W-:-:S04]  /*3110*/  FFMA R8, R3, R9, 1 ;  /* 0x3f80000003087423 */ /* 0x002fc80000000009 */
[----:B------:R-:W-:-:S04]  /*3120*/  FFMA R3, R3, R8, R3 ;  /* 0x0000000803037223 */ /* 0x000fc80000000003 */
[----:B------:R-:W-:-:S04]  /*3130*/  FFMA R8, R0, R3, RZ ;  /* 0x0000000300087223 */ /* 0x000fc800000000ff */
[----:B------:R-:W-:-:S04]  /*3140*/  FFMA R10, R9, R8, R0 ;  /* 0x00000008090a7223 */ /* 0x000fc80000000000 */
[----:B------:R-:W-:-:S04]  /*3150*/  FFMA R10, R3, R10, R8 ;  /* 0x0000000a030a7223 */ /* 0x000fc80000000008 */
[----:B------:R-:W-:-:S04]  /*3160*/  FFMA R9, R9, R10, R0 ;  /* 0x0000000a09097223 */ /* 0x000fc80000000000 */
[----:B------:R-:W-:-:S05]  /*3170*/  FFMA R0, R3, R9, R10 ;  /* 0x0000000903007223 */ /* 0x000fca000000000a */
[----:B------:R-:W-:-:S04]  /*3180*/  SHF.R.U32.HI R5, RZ, 0x17, R0 ;  /* 0x00000017ff057819 */ /* 0x000fc80000011600 */
[----:B------:R-:W-:-:S05]  /*3190*/  LOP3.LUT R5, R5, 0xff, RZ, 0xc0, !PT ;  /* 0x000000ff05057812 */ /* 0x000fca00078ec0ff */
[----:B------:R-:W-:-:S04]  /*31a0*/  IMAD.IADD R8, R5, 0x1, R7 ;  /* 0x0000000105087824 */ /* 0x000fc800078e0207 */
[----:B------:R-:W-:-:S05]  /*31b0*/  VIADD R4, R8, 0xffffffff ;  /* 0xffffffff08047836 */ /* 0x000fca0000000000 */
[----:B------:R-:W-:-:S13]  /*31c0*/  ISETP.GE.U32.AND P0, PT, R4, 0xfe, PT ;  /* 0x000000fe0400780c */ /* 0x000fda0003f06070 */
[----:B------:R-:W-:Y:S05]  /*31d0*/  @!P0 BRA `(.L_x_51) ;  /* 0x0000000000808947 */ /* 0x000fea0003800000 */
[----:B------:R-:W-:-:S13]  /*31e0*/  ISETP.GT.AND P0, PT, R8, 0xfe, PT ;  /* 0x000000fe0800780c */ /* 0x000fda0003f04270 */
[----:B------:R-:W-:Y:S05]  /*31f0*/  @P0 BRA `(.L_x_52) ;  /* 0x00000000006c0947 */ /* 0x000fea0003800000 */
[----:B------:R-:W-:-:S13]  /*3200*/  ISETP.GE.AND P0, PT, R8, 0x1, PT ;  /* 0x000000010800780c */ /* 0x000fda0003f06270 */
[----:B------:R-:W-:Y:S05]  /*3210*/  @P0 BRA `(.L_x_53) ;  /* 0x0000000000740947 */ /* 0x000fea0003800000 */
[----:B------:R-:W-:Y:S02]  /*3220*/  ISETP.GE.AND P0, PT, R8, -0x18, PT ;  /* 0xffffffe80800780c */ /* 0x000fe40003f06270 */
[----:B------:R-:W-:-:S11]  /*3230*/  LOP3.LUT R0, R0, 0x80000000, RZ, 0xc0, !PT ;  /* 0x8000000000007812 */ /* 0x000fd600078ec0ff */
[----:B------:R-:W-:Y:S05]  /*3240*/  @!P0 BRA `(.L_x_53) ;  /* 0x0000000000688947 */ /* 0x000fea0003800000 */
[CC--:B------:R-:W-:Y:S01]  /*3250*/  FFMA.RZ R4, R3.reuse, R9.reuse, R10 ;  /* 0x0000000903047223 */ /* 0x0c0fe2000000c00a */
[C---:B------:R-:W-:Y:S01]  /*3260*/  IADD3 R6, PT, PT, R8.reuse, 0x20, RZ ;  /* 0x0000002008067810 */ /* 0x040fe20007ffe0ff */
[----:B------:R-:W-:Y:S01]  /*3270*/  IMAD.MOV R7, RZ, RZ, -R8 ;  /* 0x000000ffff077224 */ /* 0x000fe200078e0a08 */
[----:B------:R-:W-:Y:S02]  /*3280*/  ISETP.NE.AND P2, PT, R8, RZ, PT ;  /* 0x000000ff0800720c */ /* 0x000fe40003f45270 */
[----:B------:R-:W-:Y:S01]  /*3290*/  LOP3.LUT R5, R4, 0x7fffff, RZ, 0xc0, !PT ;  /* 0x007fffff04057812 */ /* 0x000fe200078ec0ff */
[CCC-:B------:R-:W-:Y:S01]  /*32a0*/  FFMA.RP R4, R3.reuse, R9.reuse, R10.reuse ;  /* 0x0000000903047223 */ /* 0x1c0fe2000000800a */
[----:B------:R-:W-:Y:S01]  /*32b0*/  FFMA.RM R3, R3, R9, R10 ;  /* 0x0000000903037223 */ /* 0x000fe2000000400a */
[----:B------:R-:W-:Y:S02]  /*32c0*/  ISETP.NE.AND P1, PT, R8, RZ, PT ;  /* 0x000000ff0800720c */ /* 0x000fe40003f25270 */
[----:B------:R-:W-:-:S02]  /*32d0*/  LOP3.LUT R5, R5, 0x800000, RZ, 0xfc, !PT ;  /* 0x0080000005057812 */ /* 0x000fc400078efcff */
[----:B------:R-:W-:Y:S02]  /*32e0*/  FSETP.NEU.FTZ.AND P0, PT, R4, R3, PT ;  /* 0x000000030400720b */ /* 0x000fe40003f1d000 */
[----:B------:R-:W-:Y:S02]  /*32f0*/  SHF.L.U32 R6, R5, R6, RZ ;  /* 0x0000000605067219 */ /* 0x000fe400000006ff */
[----:B------:R-:W-:Y:S02]  /*3300*/  SEL R4, R7, RZ, P2 ;  /* 0x000000ff07047207 */ /* 0x000fe40001000000 */
[----:B------:R-:W-:Y:S02]  /*3310*/  ISETP.NE.AND P1, PT, R6, RZ, P1 ;  /* 0x000000ff0600720c */ /* 0x000fe40000f25270 */
[----:B------:R-:W-:Y:S02]  /*3320*/  SHF.R.U32.HI R4, RZ, R4, R5 ;  /* 0x00000004ff047219 */ /* 0x000fe40000011605 */
[----:B------:R-:W-:-:S02]  /*3330*/  PLOP3.LUT P0, PT, P0, P1, PT, 0xf8, 0x8f ;  /* 0x00000000008f781c */ /* 0x000fc40000703f70 */
[----:B------:R-:W-:Y:S02]  /*3340*/  SHF.R.U32.HI R6, RZ, 0x1, R4 ;  /* 0x00000001ff067819 */ /* 0x000fe40000011604 */
[----:B------:R-:W-:-:S04]  /*3350*/  SEL R3, RZ, 0x1, !P0 ;  /* 0x00000001ff037807 */ /* 0x000fc80004000000 */
[----:B------:R-:W-:-:S04]  /*3360*/  LOP3.LUT R3, R3, 0x1, R6, 0xf8, !PT ;  /* 0x0000000103037812 */ /* 0x000fc800078ef806 */
[----:B------:R-:W-:-:S05]  /*3370*/  LOP3.LUT R3, R3, R4, RZ, 0xc0, !PT ;  /* 0x0000000403037212 */ /* 0x000fca00078ec0ff */
[----:B------:R-:W-:-:S05]  /*3380*/  IMAD.IADD R3, R6, 0x1, R3 ;  /* 0x0000000106037824 */ /* 0x000fca00078e0203 */
[----:B------:R-:W-:Y:S01]  /*3390*/  LOP3.LUT R0, R3, R0, RZ, 0xfc, !PT ;  /* 0x0000000003007212 */ /* 0x000fe200078efcff */
[----:B------:R-:W-:Y:S06]  /*33a0*/  BRA `(.L_x_53) ;  /* 0x0000000000107947 */ /* 0x000fec0003800000 */
.L_x_52:
[----:B------:R-:W-:-:S04]  /*33b0*/  LOP3.LUT R0, R0, 0x80000000, RZ, 0xc0, !PT ;  /* 0x8000000000007812 */ /* 0x000fc800078ec0ff */
[----:B------:R-:W-:Y:S01]  /*33c0*/  LOP3.LUT R0, R0, 0x7f800000, RZ, 0xfc, !PT ;  /* 0x7f80000000007812 */ /* 0x000fe200078efcff */
[----:B------:R-:W-:Y:S06]  /*33d0*/  BRA `(.L_x_53) ;  /* 0x0000000000047947 */ /* 0x000fec0003800000 */
.L_x_51:
[----:B------:R-:W-:-:S07]  /*33e0*/  IMAD R0, R7, 0x800000, R0 ;  /* 0x0080000007007824 */ /* 0x000fce00078e0200 */
.L_x_53:
[----:B------:R-:W-:Y:S05]  /*33f0*/  BSYNC.RECONVERGENT B3 ;  /* 0x0000000000037941 */ /* 0x000fea0003800200 */
.L_x_50:
[----:B------:R-:W-:Y:S05]  /*3400*/  BRA `(.L_x_54) ;  /* 0x0000000000207947 */ /* 0x000fea0003800000 */
.L_x_49:
[----:B------:R-:W-:-:S04]  /*3410*/  LOP3.LUT R0, R3, 0x80000000, R0, 0x48, !PT ;  /* 0x8000000003007812 */ /* 0x000fc800078e4800 */
[----:B------:R-:W-:Y:S01]  /*3420*/  LOP3.LUT R0, R0, 0x7f800000, RZ, 0xfc, !PT ;  /* 0x7f80000000007812 */ /* 0x000fe200078efcff */
[----:B------:R-:W-:Y:S06]  /*3430*/  BRA `(.L_x_54) ;  /* 0x0000000000147947 */ /* 0x000fec0003800000 */
.L_x_48:
[----:B------:R-:W-:Y:S01]  /*3440*/  LOP3.LUT R0, R3, 0x80000000, R0, 0x48, !PT ;  /* 0x8000000003007812 */ /* 0x000fe200078e4800 */
[----:B------:R-:W-:Y:S06]  /*3450*/  BRA `(.L_x_54) ;  /* 0x00000000000c7947 */ /* 0x000fec0003800000 */
.L_x_47:
[----:B------:R-:W0:Y:S01]  /*3460*/  MUFU.RSQ R0, -QNAN ;  /* 0xffc0000000007908 */ /* 0x000e220000001400 */
[----:B------:R-:W-:Y:S05]  /*3470*/  BRA `(.L_x_54) ;  /* 0x0000000000047947 */ /* 0x000fea0003800000 */
.L_x_46:
[----:B------:R-:W-:-:S07]  /*3480*/  FADD.FTZ R0, R0, R3 ;  /* 0x0000000300007221 */ /* 0x000fce0000010000 */
.L_x_54:
[----:B------:R-:W-:Y:S05]  /*3490*/  BSYNC.RECONVERGENT B2 ;  /* 0x0000000000027941 */ /* 0x000fea0003800200 */
.L_x_44:
[----:B------:R-:W-:-:S04]  /*34a0*/  IMAD.MOV.U32 R3, RZ, RZ, 0x0 ;  /* 0x00000000ff037424 */ /* 0x000fc800078e00ff */
[----:B0-----:R-:W-:Y:S05]  /*34b0*/  RET.REL.NODEC R2 `(adj_lanczos_interp2D) ;  /* 0xffffffc802d07950 */ /* 0x001fea0003c3ffff */
.L_x_55:
[----:B------:R-:W-:-:S00]  /*34c0*/  BRA `(.L_x_55) ;  /* 0xfffffffc00fc7947 */ /* 0x000fc0000383ffff */
[----:B------:R-:W-:-:S00]  /*34d0*/  NOP ;  /* 0x0000000000007918 */ /* 0x000fc00000000000 */
        /* <DEDUP_REMOVED lines=10> */
.L_x_114:


//--------------------- .text.fwd_lanczos_interp2D --------------------------
	.section	.text.fwd_lanczos_interp2D,"ax",@progbits
	.align	128
        .global         fwd_lanczos_interp2D
        .type           fwd_lanczos_interp2D,@function
        .size           fwd_lanczos_interp2D,(.L_x_115 - fwd_lanczos_interp2D)
        .other          fwd_lanczos_interp2D,@"STO_CUDA_ENTRY STV_DEFAULT"
fwd_lanczos_interp2D:
.text.fwd_lanczos_interp2D:
        /* <DEDUP_REMOVED lines=22> */
.L_x_56:
        /* <DEDUP_REMOVED lines=20> */
.L_x_57:
        /* <DEDUP_REMOVED lines=20> */
.L_x_58:
        /* <DEDUP_REMOVED lines=20> */
.L_x_59:
[----:B------:R-:W0:Y:S02]  /*0520*/  LDCU UR4, c[0x0][0x3a0] ;  /* 0x00007400ff0477ac */ /* 0x000e240008000800 */
[----:B0-----:R-:W-:-:S09]  /*0530*/  UISETP.GT.AND UP0, UPT, UR4, -0x1, UPT ;  /* 0xffffffff0400788c */ /* 0x001fd2000bf04270 */
        /* <DEDUP_REMOVED lines=17> */
.L_x_60:
[----:B------:R-:W0:Y:S02]  /*0650*/  LDCU UR4, c[0x0][0x3a4] ;  /* 0x00007480ff0477ac */ /* 0x000e240008000800 */
[----:B0-----:R-:W-:-:S09]  /*0660*/  UISETP.GT.AND UP0, UPT, UR4, URZ, UPT ;  /* 0x000000ff0400728c */ /* 0x001fd2000bf04270 */
        /* <DEDUP_REMOVED lines=17> */
.L_x_61:
        /* <DEDUP_REMOVED lines=15> */
[-C--:B------:R-:W-:Y:S02]  /*0870*/  LOP3.LUT R23, RZ, R3.reuse, RZ, 0x33, !PT ;  /* 0x00000003ff177212 */ /* 0x080fe400078e33ff */
[----:B------:R-:W-:-:S04]  /*0880*/  LEA.HI R26, R3, R3, RZ, 0x1 ;  /* 0x00000003031a7211 */ /* 0x000fc800078f08ff */
[----:B------:R-:W-:Y:S01]  /*0890*/  SHF.R.S32.HI R26, RZ, 0x1, R26 ;  /* 0x00000001ff1a7819 */ /* 0x000fe2000001141a */
[----:B--2---:R-:W2:Y:S01]  /*08a0*/  MUFU.RCP R0, R0 ;  /* 0x0000000000007308 */ /* 0x004ea20000001000 */
[----:B-1----:R-:W-:Y:S02]  /*08b0*/  IMAD R25, R25, UR4, RZ ;  /* 0x0000000419197c24 */ /* 0x002fe4000f8e02ff */
[----:B--2---:R-:W-:-:S05]  /*08c0*/  VIADD R4, R0, 0xffffffe ;  /* 0x0ffffffe00047836 */ /* 0x004fca0000000000 */
[----:B------:R1:W2:Y:S02]  /*08d0*/  F2I.FTZ.U32.TRUNC.NTZ R5, R4 ;  /* 0x0000000400057305 */ /* 0x0002a4000021f000 */
[----:B-1----:R-:W-:Y:S02]  /*08e0*/  IMAD.MOV.U32 R4, RZ, RZ, RZ ;  /* 0x000000ffff047224 */ /* 0x002fe400078e00ff */
[----:B--2---:R-:W-:-:S04]  /*08f0*/  IMAD.MOV R2, RZ, RZ, -R5 ;  /* 0x000000ffff027224 */ /* 0x004fc800078e0a05 */
[----:B------:R-:W-:-:S04]  /*0900*/  IMAD R9, R2, R7, RZ ;  /* 0x0000000702097224 */ /* 0x000fc800078e02ff */
[----:B------:R-:W-:-:S06]  /*0910*/  IMAD.HI.U32 R5, R5, R9, R4 ;  /* 0x0000000905057227 */ /* 0x000fcc00078e0004 */
        /* <DEDUP_REMOVED lines=9> */
[----:B------:R-:W-:Y:S02]  /*09b0*/  @P0 IADD3 R2, PT, PT, R2, 0x1, RZ ;  /* 0x0000000102020810 */ /* 0x000fe40007ffe0ff */
[----:B------:R-:W-:-:S04]  /*09c0*/  ISETP.NE.AND P0, PT, R3, RZ, PT ;  /* 0x000000ff0300720c */ /* 0x000fc80003f05270 */
[----:B------:R-:W-:-:S05]  /*09d0*/  @!P2 IMAD.MOV R2, RZ, RZ, -R2 ;  /* 0x000000ffff02a224 */ /* 0x000fca00078e0a02 */
[----:B------:R-:W-:-:S04]  /*09e0*/  SEL R2, R23, R2, !P0 ;  /* 0x0000000217027207 */ /* 0x000fc80004000000 */
[----:B------:R-:W-:-:S05]  /*09f0*/  IABS R0, R2 ;  /* 0x0000000200007213 */ /* 0x000fca0000000000 */
        /* <DEDUP_REMOVED lines=12> */
.L_x_101:
[----:B0-----:R-:W0:Y:S01]  /*0ac0*/  LDC.64 R18, c[0x0][0x398] ;  /* 0x0000e600ff127b82 */ /* 0x001e220000000a00 */
[----:B------:R-:W-:Y:S01]  /*0ad0*/  R2UR UR4, R36 ;  /* 0x00000000240472ca */ /* 0x000fe200000e0000 */
[----:B-1----:R-:W-:Y:S01]  /*0ae0*/  IMAD.SHL.U32 R3, R24, 0x2, RZ ;  /* 0x0000000218037824 */ /* 0x002fe200078e00ff */
[C---:B------:R-:W-:Y:S02]  /*0af0*/  R2UR UR5, R37.reuse ;  /* 0x00000000250572ca */ /* 0x040fe400000e0000 */
[----:B------:R-:W-:Y:S02]  /*0b00*/  R2UR UR6, R36 ;  /* 0x00000000240672ca */ /* 0x000fe400000e0000 */
[----:B------:R-:W-:Y:S01]  /*0b10*/  R2UR UR7, R37 ;  /* 0x00000000250772ca */ /* 0x000fe200000e0000 */
[----:B------:R-:W1:Y:S01]  /*0b20*/  LDC.64 R16, c[0x0][0x390] ;  /* 0x0000e400ff107b82 */ /* 0x000e620000000a00 */
[----:B0-----:R-:W-:-:S07]  /*0b30*/  IMAD.WIDE R18, R3, 0x4, R18 ;  /* 0x0000000403127825 */ /* 0x001fce00078e0212 */
[----:B------:R-:W2:Y:S01]  /*0b40*/  LDG.E R0, desc[UR4][R18.64] ;  /* 0x0000000412007981 */ /* 0x000ea2000c1e1900 */
[----:B------:R-:W0:Y:S03]  /*0b50*/  LDCU UR4, c[0x0][0x3a0] ;  /* 0x00007400ff0477ac */ /* 0x000e260008000800 */
[----:B------:R-:W3:Y:S01]  /*0b60*/  LDG.E R4, desc[UR6][R18.64+0x4] ;  /* 0x0000040612047981 */ /* 0x000ee2000c1e1900 */
[----:B-1----:R-:W-:Y:S01]  /*0b70*/  IMAD.WIDE R16, R24, 0x8, R16 ;  /* 0x0000000818107825 */ /* 0x002fe200078e0210 */
[----:B------:R-:W-:Y:S01]  /*0b80*/  IADD3 R24, PT, PT, R25, R24, RZ ;  /* 0x0000001819187210 */ /* 0x000fe20007ffe0ff */
[----:B------:R-:W-:Y:S02]  /*0b90*/  BSSY.RECONVERGENT B9, `(.L_x_62) ;  /* 0x0000241000097945 */ /* 0x000fe40003800200 */
[----:B------:R-:W-:Y:S01]  /*0ba0*/  IMAD.MOV.U32 R27, RZ, RZ, RZ ;  /* 0x000000ffff1b7224 */ /* 0x000fe200078e00ff */
[----:B0-----:R-:W-:-:S04]  /*0bb0*/  ISETP.GE.AND P0, PT, R24, UR4, PT ;  /* 0x0000000418007c0c */ /* 0x001fc8000bf06270 */
[----:B------:R-:W-:Y:S01]  /*0bc0*/  P2R R33, PR, RZ, 0x1 ;  /* 0x00000001ff217803 */ /* 0x000fe20000000000 */
[----:B--2---:R-:W0:Y:S08]  /*0bd0*/  F2I.FLOOR.NTZ R3, R0 ;  /* 0x0000000000037305 */ /* 0x004e300000207100 */
[----:B---3--:R-:W1:Y:S01]  /*0be0*/  F2I.FLOOR.NTZ R29, R4 ;  /* 0x00000004001d7305 */ /* 0x008e620000207100 */
[----:B0-----:R-:W-:-:S02]  /*0bf0*/  IMAD.IADD R28, R3, 0x1, -R26 ;  /* 0x00000001031c7824 */ /* 0x001fc400078e0a1a */
[----:B-1----:R-:W-:-:S07]  /*0c00*/  IMAD.IADD R29, R29, 0x1, -R26 ;  /* 0x000000011d1d7824 */ /* 0x002fce00078e0a1a */
.L_x_100:
[----:B------:R-:W-:Y:S02]  /*0c10*/  R2UR UR4, R36 ;  /* 0x00000000240472ca */ /* 0x000fe400000e0000 */
[----:B------:R-:W-:-:S13]  /*0c20*/  R2UR UR5, R37 ;  /* 0x00000000250572ca */ /* 0x000fda00000e0000 */
[----:B------:R-:W2:Y:S01]  /*0c30*/  LDG.E R0, desc[UR4][R18.64] ;  /* 0x0000000412007981 */ /* 0x000ea2000c1e1900 */
[-C--:B------:R-:W-:Y:S01]  /*0c40*/  IABS R6, R2.reuse ;  /* 0x0000000200067213 */ /* 0x080fe20000000000 */
[----:B------:R-:W-:Y:S01]  /*0c50*/  BSSY.RECONVERGENT B0, `(.L_x_63) ;  /* 0x00000f9000007945 */ /* 0x000fe20003800200 */
[----:B------:R-:W-:Y:S01]  /*0c60*/  IABS R8, R27 ;  /* 0x0000001b00087213 */ /* 0x000fe20000000000 */
[----:B------:R-:W-:Y:S01]  /*0c70*/  IMAD.MOV.U32 R32, RZ, RZ, 0x3f800000 ;  /* 0x3f800000ff207424 */ /* 0x000fe200078e00ff */
[----:B01----:R-:W0:Y:S01]  /*0c80*/  I2F.RP R3, R6 ;  /* 0x0000000600037306 */ /* 0x003e220000209400 */
[----:B------:R-:W-:Y:S02]  /*0c90*/  IABS R9, R2 ;  /* 0x0000000200097213 */ /* 0x000fe40000000000 */
[----:B------:R-:W-:Y:S02]  /*0ca0*/  IABS R10, R23 ;  /* 0x00000017000a7213 */ /* 0x000fe40000000000 */
[----:B------:R-:W-:-:S03]  /*0cb0*/  IADD3 R9, PT, PT, RZ, -R9, RZ ;  /* 0x80000009ff097210 */ /* 0x000fc60007ffe0ff */
[----:B------:R-:W-:Y:S01]  /*0cc0*/  IMAD.MOV R10, RZ, RZ, -R10 ;  /* 0x000000ffff0a7224 */ /* 0x000fe200078e0a0a */
[----:B0-----:R-:W0:Y:S02]  /*0cd0*/  MUFU.RCP R3, R3 ;  /* 0x0000000300037308 */ /* 0x001e240000001000 */
[----:B0-----:R-:W-:Y:S01]  /*0ce0*/  VIADD R4, R3, 0xffffffe ;  /* 0x0ffffffe03047836 */ /* 0x001fe20000000000 */
[----:B------:R-:W-:-:S05]  /*0cf0*/  IABS R3, R23 ;  /* 0x0000001700037213 */ /* 0x000fca0000000000 */
[----:B------:R0:W1:Y:S02]  /*0d00*/  F2I.FTZ.U32.TRUNC.NTZ R5, R4 ;  /* 0x0000000400057305 */ /* 0x000064000021f000 */
[----:B0-----:R-:W-:Y:S02]  /*0d10*/  IMAD.MOV.U32 R4, RZ, RZ, RZ ;  /* 0x000000ffff047224 */ /* 0x001fe400078e00ff */
[----:B-1----:R-:W-:-:S04]  /*0d20*/  IMAD.MOV R7, RZ, RZ, -R5 ;  /* 0x000000ffff077224 */ /* 0x002fc800078e0a05 */
[----:B------:R-:W-:-:S04]  /*0d30*/  IMAD R7, R7, R6, RZ ;  /* 0x0000000607077224 */ /* 0x000fc800078e02ff */
[----:B------:R-:W-:-:S04]  /*0d40*/  IMAD.HI.U32 R5, R5, R7, R4 ;  /* 0x0000000705057227 */ /* 0x000fc800078e0004 */
[----:B------:R-:W-:Y:S02]  /*0d50*/  IMAD.MOV.U32 R7, RZ, RZ, R8 ;  /* 0x000000ffff077224 */ /* 0x000fe400078e0008 */
[----:B------:R-:W0:Y:S02]  /*0d60*/  I2F.RP R8, R3 ;  /* 0x0000000300087306 */ /* 0x000e240000209400 */
        /* <DEDUP_REMOVED lines=8> */
[----:B------:R-:W-:-:S04]  /*0df0*/  LOP3.LUT R5, R27, R2, RZ, 0x3c, !PT ;  /* 0x000000021b057212 */ /* 0x000fc800078e3cff */
[----:B------:R-:W-:Y:S01]  /*0e00*/  ISETP.GE.AND P1, PT, R5, RZ, PT ;  /* 0x000000ff0500720c */ /* 0x000fe20003f26270 */
[----:B0-----:R-:W-:-:S06]  /*0e10*/  VIADD R5, R8, 0xffffffe ;  /* 0x0ffffffe08057836 */ /* 0x001fcc0000000000 */
[----:B------:R-:W-:Y:S01]  /*0e20*/  @P0 VIADD R4, R4, 0x1 ;  /* 0x0000000104040836 */ /* 0x000fe20000000000 */
[----:B------:R-:W0:Y:S03]  /*0e30*/  F2I.FTZ.U32.TRUNC.NTZ R5, R5 ;  /* 0x0000000500057305 */ /* 0x000e26000021f000 */
[----:B------:R-:W-:-:S04]  /*0e40*/  IMAD.MOV.U32 R7, RZ, RZ, R4 ;  /* 0x000000ffff077224 */ /* 0x000fc800078e0004 */
[----:B------:R-:W-:Y:S01]  /*0e50*/  @!P1 IMAD.MOV R7, RZ, RZ, -R7 ;  /* 0x000000ffff079224 */ /* 0x000fe200078e0a07 */
[----:B------:R-:W-:-:S04]  /*0e60*/  @!P2 LOP3.LUT R7, RZ, R2, RZ, 0x33, !PT ;  /* 0x00000002ff07a212 */ /* 0x000fc800078e33ff */
[----:B------:R-:W-:Y:S01]  /*0e70*/  IADD3 R6, PT, PT, -R7, RZ, RZ ;  /* 0x000000ff07067210 */ /* 0x000fe20007ffe1ff */
[----:B------:R-:W-:Y:S02]  /*0e80*/  IMAD.IADD R30, R28, 0x1, R7 ;  /* 0x000000011c1e7824 */ /* 0x000fe400078e0207 */
[----:B0-----:R-:W-:Y:S02]  /*0e90*/  IMAD.MOV R4, RZ, RZ, -R5 ;  /* 0x000000ffff047224 */ /* 0x001fe400078e0a05 */
[----:B------:R-:W-:Y:S02]  /*0ea0*/  IMAD R6, R2, R6, R27 ;  /* 0x0000000602067224 */ /* 0x000fe400078e021b */
[----:B------:R-:W-:Y:S02]  /*0eb0*/  IMAD R9, R4, R3, RZ ;  /* 0x0000000304097224 */ /* 0x000fe400078e02ff */
[----:B------:R-:W-:Y:S01]  /*0ec0*/  IMAD.MOV.U32 R4, RZ, RZ, RZ ;  /* 0x000000ffff047224 */ /* 0x000fe200078e00ff */
[----:B------:R-:W-:-:S02]  /*0ed0*/  IABS R8, R6 ;  /* 0x0000000600087213 */ /* 0x000fc40000000000 */
[----:B------:R-:W-:Y:S01]  /*0ee0*/  LOP3.LUT R6, R6, R23, RZ, 0x3c, !PT ;  /* 0x0000001706067212 */ /* 0x000fe200078e3cff */
[----:B------:R-:W-:-:S03]  /*0ef0*/  IMAD.HI.U32 R4, R5, R9, R4 ;  /* 0x0000000905047227 */ /* 0x000fc600078e0004 */
[----:B------:R-:W-:Y:S01]  /*0f00*/  ISETP.GE.AND P1, PT, R6, RZ, PT ;  /* 0x000000ff0600720c */ /* 0x000fe20003f26270 */
[----:B------:R-:W-:Y:S02]  /*0f10*/  IMAD.MOV.U32 R5, RZ, RZ, R8 ;  /* 0x000000ffff057224 */ /* 0x000fe400078e0008 */
[----:B------:R-:W-:Y:S02]  /*0f20*/  IMAD.MOV.U32 R8, RZ, RZ, R10 ;  /* 0x000000ffff087224 */ /* 0x000fe400078e000a */
[----:B------:R-:W-:-:S04]  /*0f30*/  IMAD.HI.U32 R4, R4, R5, RZ ;  /* 0x0000000504047227 */ /* 0x000fc800078e00ff */
[----:B------:R-:W-:-:S05]  /*0f40*/  IMAD R8, R4, R8, R5 ;  /* 0x0000000804087224 */ /* 0x000fca00078e0205 */
[----:B------:R-:W-:-:S13]  /*0f50*/  ISETP.GT.U32.AND P2, PT, R3, R8, PT ;  /* 0x000000080300720c */ /* 0x000fda0003f44070 */
[----:B------:R-:W-:Y:S02]  /*0f60*/  @!P2 IMAD.IADD R8, R8, 0x1, -R3 ;  /* 0x000000010808a824 */ /* 0x000fe400078e0a03 */
[----:B------:R-:W-:Y:S01]  /*0f70*/  @!P2 VIADD R4, R4, 0x1 ;  /* 0x000000010404a836 */ /* 0x000fe20000000000 */
[----:B------:R-:W-:Y:S02]  /*0f80*/  ISETP.NE.AND P2, PT, R23, RZ, PT ;  /* 0x000000ff1700720c */ /* 0x000fe40003f45270 */
[----:B------:R-:W-:Y:S02]  /*0f90*/  ISETP.GE.U32.AND P0, PT, R8, R3, PT ;  /* 0x000000030800720c */ /* 0x000fe40003f06070 */
[----:B------:R-:W-:-:S11]  /*0fa0*/  I2FP.F32.S32 R3, R30 ;  /* 0x0000001e00037245 */ /* 0x000fd60000201400 */
[----:B------:R-:W-:-:S05]  /*0fb0*/  @P0 IADD3 R4, PT, PT, R4, 0x1, RZ ;  /* 0x0000000104040810 */ /* 0x000fca0007ffe0ff */
[----:B------:R-:W-:Y:S01]  /*0fc0*/  @!P1 IMAD.MOV R4, RZ, RZ, -R4 ;  /* 0x000000ffff049224 */ /* 0x000fe200078e0a04 */
[----:B------:R-:W-:-:S05]  /*0fd0*/  @!P2 LOP3.LUT R4, RZ, R23, RZ, 0x33, !PT ;  /* 0x00000017ff04a212 */ /* 0x000fca00078e33ff */
[----:B------:R-:W-:Y:S02]  /*0fe0*/  IMAD.IADD R31, R29, 0x1, R4 ;  /* 0x000000011d1f7824 */ /* 0x000fe400078e0204 */
[----:B--2---:R-:W-:-:S05]  /*0ff0*/  FADD R3, R0, -R3 ;  /* 0x8000000300037221 */ /* 0x004fca0000000000 */
        /* <DEDUP_REMOVED lines=20> */
[----:B------:R-:W-:Y:S02]  /*1140*/  CS2R R8, SRZ ;  /* 0x0000000000087805 */ /* 0x000fe4000001ff00 */
[----:B------:R-:W-:Y:S01]  /*1150*/  MOV R13, RZ ;  /* 0x000000ff000d7202 */ /* 0x000fe20000000f00 */
[----:B------:R-:W-:Y:S01]  /*1160*/  IMAD.MOV.U32 R0, RZ, RZ, R1 ;  /* 0x000000ffff007224 */ /* 0x000fe200078e0001 */
[----:B------:R-:W-:Y:S01]  /*1170*/  LOP3.LUT R15, R4, 0x80000000, RZ, 0xfc, !PT ;  /* 0x80000000040f7812 */ /* 0x000fe200078efcff */
[----:B0-----:R-:W-:Y:S02]  /*1180*/  IMAD.U32 R10, RZ, RZ, UR4 ;  /* 0x00000004ff0a7e24 */ /* 0x001fe4000f8e00ff */
[----:B------:R-:W-:-:S07]  /*1190*/  IMAD.U32 R5, RZ, RZ, UR5 ;  /* 0x00000005ff057e24 */ /* 0x000fce000f8e00ff */
.L_x_69:
[----:B------:R-:W-:Y:S01]  /*11a0*/  R2UR UR4, R36 ;  /* 0x00000000240472ca */ /* 0x000fe200000e0000 */
[----:B------:R-:W-:Y:S01]  /*11b0*/  IMAD.MOV.U32 R4, RZ, RZ, R10 ;  /* 0x000000ffff047224 */ /* 0x000fe200078e000a */
[----:B------:R-:W-:-:S13]  /*11c0*/  R2UR UR5, R37 ;  /* 0x00000000250572ca */ /* 0x000fda00000e0000 */
[----:B------:R0:W2:Y:S01]  /*11d0*/  LDG.E.CONSTANT R6, desc[UR4][R4.64] ;  /* 0x0000000404067981 */ /* 0x0000a2000c1e9900 */
[----:B------:R-:W-:Y:S01]  /*11e0*/  VIADD R8, R8, 0x1 ;  /* 0x0000000108087836 */ /* 0x000fe20000000000 */
[----:B------:R-:W-:-:S04]  /*11f0*/  IADD3 R10, P2, PT, R10, 0x4, RZ ;  /* 0x000000040a0a7810 */ /* 0x000fc80007f5e0ff */
[----:B------:R-:W-:Y:S01]  /*1200*/  ISETP.NE.AND P0, PT, R8, 0x6, PT ;  /* 0x000000060800780c */ /* 0x000fe20003f05270 */
        /* <DEDUP_REMOVED lines=8> */
.L_x_68:
        /* <DEDUP_REMOVED lines=16> */
[C---:B------:R-:W-:Y:S02]  /*1390*/  SHF.L.W.U32.HI R8, R5.reuse, 0x2, R0 ;  /* 0x0000000205087819 */ /* 0x040fe40000010e00 */
[----:B------:R-:W-:Y:S02]  /*13a0*/  SHF.L.U32 R5, R5, 0x2, RZ ;  /* 0x0000000205057819 */ /* 0x000fe400000006ff */
[----:B------:R-:W-:-:S02]  /*13b0*/  SHF.R.S32.HI R6, RZ, 0x1f, R8 ;  /* 0x0000001fff067819 */ /* 0x000fc40000011408 */
[----:B0-----:R-:W-:Y:S02]  /*13c0*/  SHF.R.U32.HI R9, RZ, 0x1e, R0 ;  /* 0x0000001eff097819 */ /* 0x001fe40000011600 */
        /* <DEDUP_REMOVED lines=12> */
.L_x_67:
[----:B------:R-:W-:Y:S01]  /*1490*/  FMUL R4, RZ, R3 ;  /* 0x00000003ff047220 */ /* 0x000fe20000400000 */
[----:B------:R-:W-:-:S07]  /*14a0*/  IMAD.MOV.U32 R0, RZ, RZ, RZ ;  /* 0x000000ffff007224 */ /* 0x000fce00078e00ff */
.L_x_66:
[----:B------:R-:W-:Y:S05]  /*14b0*/  BSYNC.RECONVERGENT B1 ;  /* 0x0000000000017941 */ /* 0x000fea0003800200 */
.L_x_65:
[----:B------:R-:W-:Y:S01]  /*14c0*/  FMUL R9, R3, 0.5 ;  /* 0x3f00000003097820 */ /* 0x000fe20000400000 */
[----:B------:R-:W-:Y:S02]  /*14d0*/  IMAD.MOV.U32 R8, RZ, RZ, 0x37cbac00 ;  /* 0x37cbac00ff087424 */ /* 0x000fe400078e00ff */
[----:B------:R-:W-:Y:S01]  /*14e0*/  FMUL R5, R4, R4 ;  /* 0x0000000404057220 */ /* 0x000fe20000400000 */
[C---:B------:R-:W-:Y:S01]  /*14f0*/  LOP3.LUT R7, R0.reuse, 0x1, RZ, 0xc0, !PT ;  /* 0x0000000100077812 */ /* 0x040fe200078ec0ff */
        /* <DEDUP_REMOVED lines=9> */
[----:B------:R-:W-:-:S02]  /*1590*/  FSEL R12, R10, 0.0083327032625675201416, !P0 ;  /* 0x3c0885e40a0c7808 */ /* 0x000fc40004000000 */
[----:B------:R-:W-:-:S03]  /*15a0*/  FSEL R0, -R11, -0.16666662693023681641, !P0 ;  /* 0xbe2aaaa80b007808 */ /* 0x000fc60004000100 */
[----:B------:R-:W-:Y:S01]  /*15b0*/  FFMA R6, R5, R6, R12 ;  /* 0x0000000605067223 */ /* 0x000fe2000000000c */
[----:B------:R-:W-:Y:S02]  /*15c0*/  FSEL R12, R4, 1, P0 ;  /* 0x3f800000040c7808 */ /* 0x000fe40000000000 */
[----:B------:R-:W-:Y:S01]  /*15d0*/  FSETP.GE.AND P0, PT, |R9|, 105615, PT ;  /* 0x47ce47800900780b */ /* 0x000fe20003f06200 */
[C---:B------:R-:W-:Y:S02]  /*15e0*/  FFMA R0, R5.reuse, R6, R0 ;  /* 0x0000000605007223 */ /* 0x040fe40000000000 */
[----:B------:R-:W-:Y:S01]  /*15f0*/  FFMA R5, R5, R12, RZ ;  /* 0x0000000c05057223 */ /* 0x000fe200000000ff */
[----:B0-----:R-:W-:-:S03]  /*1600*/  I2FP.F32.S32 R20, R14 ;  /* 0x0000000e00147245 */ /* 0x001fc60000201400 */
[----:B------:R-:W-:Y:S02]  /*1610*/  FFMA R12, R5, R0, R12 ;  /* 0x00000000050c7223 */ /* 0x000fe4000000000c */
[C---:B------:R-:W-:Y:S02]  /*1620*/  FFMA R7, R20.reuse, -1.5707962512969970703, R9 ;  /* 0xbfc90fda14077823 */ /* 0x040fe40000000009 */
[----:B------:R-:W-:Y:S02]  /*1630*/  @P1 FADD R12, RZ, -R12 ;  /* 0x8000000cff0c1221 */ /* 0x000fe40000000000 */
        /* <DEDUP_REMOVED lines=11> */
.L_x_74:
        /* <DEDUP_REMOVED lines=14> */
.L_x_73:
        /* <DEDUP_REMOVED lines=19> */
[----:B------:R-:W-:-:S02]  /*1900*/  SHF.R.S32.HI R5, RZ, 0x1f, R14 ;  /* 0x0000001fff057819 */ /* 0x000fc4000001140e */
[C---:B------:R-:W-:Y:S02]  /*1910*/  LOP3.LUT R9, R14.reuse, R9, RZ, 0x3c, !PT ;  /* 0x000000090e097212 */ /* 0x040fe400078e3cff */
[C---:B------:R-:W-:Y:S02]  /*1920*/  LOP3.LUT R4, R5.reuse, R4, RZ, 0x3c, !PT ;  /* 0x0000000405047212 */ /* 0x040fe400078e3cff */
[----:B------:R-:W-:Y:S02]  /*1930*/  LOP3.LUT R5, R5, R14, RZ, 0x3c, !PT ;  /* 0x0000000e05057212 */ /* 0x000fe400078e3cff */
[----:B------:R-:W-:Y:S02]  /*1940*/  LEA.HI R14, R14, R13, RZ, 0x1 ;  /* 0x0000000d0e0e7211 */ /* 0x000fe400078f08ff */
[----:B------:R-:W-:Y:S02]  /*1950*/  ISETP.GE.AND P1, PT, R9, RZ, PT ;  /* 0x000000ff0900720c */ /* 0x000fe40003f26270 */
[----:B------:R-:W2:Y:S01]  /*1960*/  I2F.F64.S64 R4, R4 ;  /* 0x0000000400047312 */ /* 0x000ea20000301c00 */
[----:B-1----:R-:W-:-:S05]  /*1970*/  IADD3 R0, PT, PT, -R14, RZ, RZ ;  /* 0x000000ff0e007210 */ /* 0x002fca0007ffe1ff */
[----:B------:R-:W-:Y:S01]  /*1980*/  @!P0 IMAD.MOV.U32 R14, RZ, RZ, R0 ;  /* 0x000000ffff0e8224 */ /* 0x000fe200078e0000 */
[----:B--2---:R-:W-:-:S10]  /*1990*/  DMUL R6, R4, UR4 ;  /* 0x0000000404067c28 */ /* 0x004fd40008000000 */
[----:B------:R-:W1:Y:S02]  /*19a0*/  F2F.F32.F64 R6, R6 ;  /* 0x0000000600067310 */ /* 0x000e640000301000 */
[----:B-1----:R-:W-:Y:S01]  /*19b0*/  FSEL R0, -R6, R6, !P1 ;  /* 0x0000000606007208 */ /* 0x002fe20004800100 */
[----:B------:R-:W-:Y:S06]  /*19c0*/  BRA `(.L_x_71) ;  /* 0x0000000000087947 */ /* 0x000fec0003800000 */
.L_x_72:
[----:B------:R-:W-:Y:S01]  /*19d0*/  FMUL R0, RZ, R9 ;  /* 0x00000009ff007220 */ /* 0x000fe20000400000 */
[----:B------:R-:W-:-:S07]  /*19e0*/  IMAD.MOV.U32 R14, RZ, RZ, RZ ;  /* 0x000000ffff0e7224 */ /* 0x000fce00078e00ff */
.L_x_71:
[----:B------:R-:W-:Y:S05]  /*19f0*/  BSYNC.RECONVERGENT B1 ;  /* 0x0000000000017941 */ /* 0x000fea0003800200 */
.L_x_70:
[----:B------:R-:W-:Y:S01]  /*1a00*/  FMUL R5, R0, R0 ;  /* 0x0000000000057220 */ /* 0x000fe20000400000 */
[C---:B------:R-:W-:Y:S01]  /*1a10*/  LOP3.LUT R4, R14.reuse, 0x1, RZ, 0xc0, !PT ;  /* 0x000000010e047812 */ /* 0x040fe200078ec0ff */
[----:B------:R-:W-:Y:S01]  /*1a20*/  FMUL R3, R3, R3 ;  /* 0x0000000303037220 */ /* 0x000fe20000400000 */
[----:B------:R-:W-:Y:S01]  /*1a30*/  LOP3.LUT P1, RZ, R14, 0x2, RZ, 0xc0, !PT ;  /* 0x000000020eff7812 */ /* 0x000fe2000782c0ff */
[----:B------:R-:W-:Y:S01]  /*1a40*/  FFMA R8, R5, R8, -0.0013887860113754868507 ;  /* 0xbab607ed05087423 */ /* 0x000fe20000000008 */
[----:B------:R-:W-:Y:S01]  /*1a50*/  ISETP.NE.U32.AND P0, PT, R4, 0x1, PT ;  /* 0x000000010400780c */ /* 0x000fe20003f05070 */
[----:B------:R-:W-:Y:S01]  /*1a60*/  BSSY.RECONVERGENT B1, `(.L_x_64) ;  /* 0x0000017000017945 */ /* 0x000fe20003800200 */
[----:B------:R-:W1:Y:S02]  /*1a70*/  MUFU.RCP R4, R3 ;  /* 0x0000000300047308 */ /* 0x000e640000001000 */
[----:B------:R-:W-:Y:S02]  /*1a80*/  FSEL R10, R10, 0.0083327032625675201416, !P0 ;  /* 0x3c0885e40a0a7808 */ /* 0x000fe40004000000 */
[----:B------:R-:W-:-:S02]  /*1a90*/  FSEL R8, R8, -0.00019574658654164522886, !P0 ;  /* 0xb94d415308087808 */ /* 0x000fc40004000000 */
[----:B------:R-:W-:Y:S02]  /*1aa0*/  FSEL R11, -R11, -0.16666662693023681641, !P0 ;  /* 0xbe2aaaa80b0b7808 */ /* 0x000fe40004000100 */
[----:B------:R-:W-:Y:S01]  /*1ab0*/  FSEL R0, R0, 1, P0 ;  /* 0x3f80000000007808 */ /* 0x000fe20000000000 */
[----:B------:R-:W-:-:S04]  /*1ac0*/  FFMA R8, R5, R8, R10 ;  /* 0x0000000805087223 */ /* 0x000fc8000000000a */
[C---:B------:R-:W-:Y:S01]  /*1ad0*/  FFMA R8, R5.reuse, R8, R11 ;  /* 0x0000000805087223 */ /* 0x040fe2000000000b */
[----:B------:R-:W-:Y:S01]  /*1ae0*/  FFMA R5, R5, R0, RZ ;  /* 0x0000000005057223 */ /* 0x000fe200000000ff */
[----:B-1----:R-:W-:-:S03]  /*1af0*/  FFMA R7, -R3, R4, 1 ;  /* 0x3f80000003077423 */ /* 0x002fc60000000104 */
[----:B------:R-:W-:Y:S01]  /*1b00*/  FFMA R0, R5, R8, R0 ;  /* 0x0000000805007223 */ /* 0x000fe20000000000 */
[----:B------:R-:W-:Y:S01]  /*1b10*/  FADD R5, R12, R12 ;  /* 0x0000000c0c057221 */ /* 0x000fe20000000000 */
[----:B------:R-:W-:Y:S02]  /*1b20*/  FFMA R7, R4, R7, R4 ;  /* 0x0000000704077223 */ /* 0x000fe40000000004 */
[----:B------:R-:W-:-:S04]  /*1b30*/  @P1 FADD R0, RZ, -R0 ;  /* 0x80000000ff001221 */ /* 0x000fc80000000000 */
[----:B------:R-:W-:-:S04]  /*1b40*/  FMUL R0, R0, R5 ;  /* 0x0000000500007220 */ /* 0x000fc80000400000 */
[----:B------:R-:W1:Y:S01]  /*1b50*/  FCHK P0, R0, R3 ;  /* 0x0000000300007302 */ /* 0x000e620000000000 */
[----:B------:R-:W-:-:S04]  /*1b60*/  FFMA R4, R0, R7, RZ ;  /* 0x0000000700047223 */ /* 0x000fc800000000ff */
[----:B------:R-:W-:-:S04]  /*1b70*/  FFMA R5, -R3, R4, R0 ;  /* 0x0000000403057223 */ /* 0x000fc80000000100 */
[----:B------:R-:W-:Y:S01]  /*1b80*/  FFMA R32, R7, R5, R4 ;  /* 0x0000000507207223 */ /* 0x000fe20000000004 */
[----:B-1----:R-:W-:Y:S06]  /*1b90*/  @!P0 BRA `(.L_x_75) ;  /* 0x00000000000c8947 */ /* 0x002fec0003800000 */
[----:B------:R-:W-:-:S07]  /*1ba0*/  MOV R4, 0x1bc0 ;  /* 0x00001bc000047802 */ /* 0x000fce0000000f00 */
[----:B0-----:R-:W-:Y:S05]  /*1bb0*/  CALL.REL.NOINC `($__internal_1_$__cuda_sm3x_div_rn_noftz_f32_slowpath) ;  /* 0x0000001400087944 */ /* 0x001fea0003c00000 */
[----:B------:R-:W-:-:S07]  /*1bc0*/  IMAD.MOV.U32 R32, RZ, RZ, R0 ;  /* 0x000000ffff207224 */ /* 0x000fce00078e0000 */
.L_x_75:
[----:B------:R-:W-:Y:S05]  /*1bd0*/  BSYNC.RECONVERGENT B1 ;  /* 0x0000000000017941 */ /* 0x000fea0003800200 */
.L_x_64:
[----:B------:R-:W-:Y:S05]  /*1be0*/  BSYNC.RECONVERGENT B0 ;  /* 0x0000000000007941 */ /* 0x000fea0003800200 */
.L_x_63:
        /* <DEDUP_REMOVED lines=16> */
[----:B------:R-:W1:Y:S02]  /*1cf0*/  F2I.NTZ R11, R11 ;  /* 0x0000000b000b7305 */ /* 0x000e640000203100 */
[----:B-1----:R-:W-:-:S05]  /*1d00*/  I2FP.F32.S32 R3, R11 ;  /* 0x0000000b00037245 */ /* 0x002fca0000201400 */
        /* <DEDUP_REMOVED lines=8> */
[----:B------:R-:W-:Y:S01]  /*1d90*/  IMAD.MOV.U32 R3, RZ, RZ, RZ ;  /* 0x000000ffff037224 */ /* 0x000fe200078e00ff */
[----:B------:R-:W-:Y:S01]  /*1da0*/  MOV R11, RZ ;  /* 0x000000ff000b7202 */ /* 0x000fe20000000f00 */
[----:B------:R-:W-:Y:S01]  /*1db0*/  IMAD.MOV.U32 R8, RZ, RZ, RZ ;  /* 0x000000ffff087224 */ /* 0x000fe200078e00ff */
[----:B------:R-:W-:-:S07]  /*1dc0*/  LOP3.LUT R13, R4, 0x80000000, RZ, 0xfc, !PT ;  /* 0x80000000040d7812 */ /* 0x000fce00078efcff */
.L_x_82:
[----:B-1----:R-:W1:Y:S01]  /*1dd0*/  LDC.64 R4, c[0x4][0x68] ;  /* 0x01001a00ff047b82 */ /* 0x002e620000000a00 */
[----:B------:R-:W-:Y:S02]  /*1de0*/  R2UR UR4, R36 ;  /* 0x00000000240472ca */ /* 0x000fe400000e0000 */
[----:B------:R-:W-:Y:S01]  /*1df0*/  R2UR UR5, R37 ;  /* 0x00000000250572ca */ /* 0x000fe200000e0000 */
[----:B-1----:R-:W-:-:S12]  /*1e00*/  IMAD.WIDE.U32 R4, R8, 0x4, R4 ;  /* 0x0000000408047825 */ /* 0x002fd800078e0004 */
        /* <DEDUP_REMOVED lines=10> */
.L_x_81:
[----:B-1----:R-:W-:Y:S01]  /*1eb0*/  SHF.R.U32.HI R6, RZ, 0x17, R0 ;  /* 0x00000017ff067819 */ /* 0x002fe20000011600 */
        /* <DEDUP_REMOVED lines=19> */
[C---:B-1----:R-:W-:Y:S02]  /*1ff0*/  LOP3.LUT R3, R9.reuse, R0, RZ, 0x3c, !PT ;  /* 0x0000000009037212 */ /* 0x042fe400078e3cff */
[C---:B------:R-:W-:Y:S02]  /*2000*/  LOP3.LUT R4, R6.reuse, R5, RZ, 0x3c, !PT ;  /* 0x0000000506047212 */ /* 0x040fe400078e3cff */
[----:B------:R-:W-:Y:S02]  /*2010*/  LOP3.LUT R5, R6, R9, RZ, 0x3c, !PT ;  /* 0x0000000906057212 */ /* 0x000fe400078e3cff */
[----:B------:R-:W-:Y:S02]  /*2020*/  LEA.HI R11, R9, R8, RZ, 0x1 ;  /* 0x00000008090b7211 */ /* 0x000fe400078f08ff */
[----:B------:R-:W-:Y:S02]  /*2030*/  ISETP.GE.AND P1, PT, R3, RZ, PT ;  /* 0x000000ff0300720c */ /* 0x000fe40003f26270 */
[----:B------:R-:W1:Y:S01]  /*2040*/  I2F.F64.S64 R4, R4 ;  /* 0x0000000400047312 */ /* 0x000e620000301c00 */
[----:B------:R-:W-:-:S05]  /*2050*/  IMAD.MOV R3, RZ, RZ, -R11 ;  /* 0x000000ffff037224 */ /* 0x000fca00078e0a0b */
[----:B------:R-:W-:Y:S01]  /*2060*/  @!P0 MOV R11, R3 ;  /* 0x00000003000b8202 */ /* 0x000fe20000000f00 */
[----:B-1----:R-:W-:-:S10]  /*2070*/  DMUL R6, R4, UR4 ;  /* 0x0000000404067c28 */ /* 0x002fd40008000000 */
[----:B------:R-:W1:Y:S02]  /*2080*/  F2F.F32.F64 R6, R6 ;  /* 0x0000000600067310 */ /* 0x000e640000301000 */
[----:B-1----:R-:W-:Y:S01]  /*2090*/  FSEL R5, -R6, R6, !P1 ;  /* 0x0000000606057208 */ /* 0x002fe20004800100 */
[----:B------:R-:W-:Y:S06]  /*20a0*/  BRA `(.L_x_79) ;  /* 0x0000000000087947 */ /* 0x000fec0003800000 */
.L_x_80:
[----:B------:R-:W-:Y:S01]  /*20b0*/  FMUL R5, RZ, R0 ;  /* 0x00000000ff057220 */ /* 0x000fe20000400000 */
[----:B------:R-:W-:-:S07]  /*20c0*/  IMAD.MOV.U32 R11, RZ, RZ, RZ ;  /* 0x000000ffff0b7224 */ /* 0x000fce00078e00ff */
.L_x_79:
[----:B------:R-:W-:Y:S05]  /*20d0*/  BSYNC.RECONVERGENT B1 ;  /* 0x0000000000017941 */ /* 0x000fea0003800200 */
.L_x_78:
        /* <DEDUP_REMOVED lines=14> */
[----:B------:R-:W-:-:S03]  /*21c0*/  FSEL R11, R5, 1, P0 ;  /* 0x3f800000050b7808 */ /* 0x000fc60000000000 */
[----:B------:R-:W-:Y:S01]  /*21d0*/  FFMA R7, R4, R7, R13 ;  /* 0x0000000704077223 */ /* 0x000fe2000000000d */
[----:B------:R-:W-:Y:S02]  /*21e0*/  FSEL R13, -R10, -0.16666662693023681641, !P0 ;  /* 0xbe2aaaa80a0d7808 */ /* 0x000fe40004000100 */
[----:B------:R-:W-:-:S03]  /*21f0*/  FSETP.GE.AND P0, PT, |R8|, 105615, PT ;  /* 0x47ce47800800780b */ /* 0x000fc60003f06200 */
[C---:B------:R-:W-:Y:S01]  /*2200*/  FFMA R7, R4.reuse, R7, R13 ;  /* 0x0000000704077223 */ /* 0x040fe2000000000d */
[----:B0-----:R-:W-:Y:S01]  /*2210*/  I2FP.F32.S32 R21, R15 ;  /* 0x0000000f00157245 */ /* 0x001fe20000201400 */
[----:B------:R-:W-:-:S04]  /*2220*/  FFMA R4, R4, R11, RZ ;  /* 0x0000000b04047223 */ /* 0x000fc800000000ff */
[----:B------:R-:W-:Y:S01]  /*2230*/  FFMA R6, R21, -1.5707962512969970703, R8 ;  /* 0xbfc90fda15067823 */ /* 0x000fe20000000008 */
[----:B------:R-:W-:-:S03]  /*2240*/  FFMA R11, R4, R7, R11 ;  /* 0x00000007040b7223 */ /* 0x000fc6000000000b */
[----:B------:R-:W-:Y:S01]  /*2250*/  FFMA R6, R21, -7.5497894158615963534e-08, R6 ;  /* 0xb3a2216815067823 */ /* 0x000fe20000000006 */
[----:B------:R-:W-:-:S03]  /*2260*/  @P1 FADD R11, RZ, -R11 ;  /* 0x8000000bff0b1221 */ /* 0x000fc60000000000 */
[----:B------:R-:W-:Y:S01]  /*2270*/  FFMA R21, R21, -5.3903029534742383927e-15, R6 ;  /* 0xa7c234c515157823 */ /* 0x000fe20000000006 */
[----:B------:R-:W-:Y:S06]  /*2280*/  @!P0 BRA `(.L_x_84) ;  /* 0x0000000000dc8947 */ /* 0x000fec0003800000 */
[----:B------:R-:W-:-:S13]  /*2290*/  FSETP.NEU.AND P0, PT, |R8|, +INF , PT ;  /* 0x7f8000000800780b */ /* 0x000fda0003f0d200 */
[----:B------:R-:W-:Y:S05]  /*22a0*/  @!P0 BRA `(.L_x_85) ;  /* 0x0000000000cc8947 */ /* 0x000fea0003800000 */
[----:B------:R-:W-:Y:S01]  /*22b0*/  IMAD.SHL.U32 R14, R8, 0x100, RZ ;  /* 0x00000100080e7824 */ /* 0x000fe200078e00ff */
[----:B------:R-:W-:Y:S01]  /*22c0*/  BSSY.RECONVERGENT B2, `(.L_x_86) ;  /* 0x0000011000027945 */ /* 0x000fe20003800200 */
[----:B------:R-:W-:Y:S01]  /*22d0*/  CS2R R12, SRZ ;  /* 0x00000000000c7805 */ /* 0x000fe2000001ff00 */
[----:B------:R-:W-:Y:S02]  /*22e0*/  IMAD.MOV.U32 R15, RZ, RZ, RZ ;  /* 0x000000ffff0f7224 */ /* 0x000fe400078e00ff */
[----:B------:R-:W-:-:S07]  /*22f0*/  LOP3.LUT R14, R14, 0x80000000, RZ, 0xfc, !PT ;  /* 0x800000000e0e7812 */ /* 0x000fce00078efcff */
.L_x_87:
[----:B0-----:R-:W0:Y:S01]  /*2300*/  LDC.64 R4, c[0x4][0x68] ;  /* 0x01001a00ff047b82 */ /* 0x001e220000000a00 */
[----:B------:R-:W-:Y:S02]  /*2310*/  R2UR UR4, R36 ;  /* 0x00000000240472ca */ /* 0x000fe400000e0000 */
[----:B------:R-:W-:Y:S01]  /*2320*/  R2UR UR5, R37 ;  /* 0x00000000250572ca */ /* 0x000fe200000e0000 */
[----:B0-----:R-:W-:-:S12]  /*2330*/  IMAD.WIDE.U32 R4, R12, 0x4, R4 ;  /* 0x000000040c047825 */ /* 0x001fd800078e0004 */
[----:B------:R-:W2:Y:S01]  /*2340*/  LDG.E.CONSTANT R5, desc[UR4][R4.64] ;  /* 0x0000000404057981 */ /* 0x000ea2000c1e9900 */
[C---:B------:R-:W-:Y:S01]  /*2350*/  IMAD R20, R12.reuse, 0x4, R1 ;  /* 0x000000040c147824 */ /* 0x040fe200078e0201 */
[----:B------:R-:W-:-:S04]  /*2360*/  IADD3 R12, PT, PT, R12, 0x1, RZ ;  /* 0x000000010c0c7810 */ /* 0x000fc80007ffe0ff */
[----:B------:R-:W-:Y:S01]  /*2370*/  ISETP.NE.AND P0, PT, R12, 0x6, PT ;  /* 0x000000060c00780c */ /* 0x000fe20003f05270 */
[----:B--2---:R-:W-:-:S03]  /*2380*/  IMAD.WIDE.U32 R6, R5, R14, RZ ;  /* 0x0000000e05067225 */ /* 0x004fc600078e00ff */
[----:B------:R-:W-:-:S05]  /*2390*/  IADD3 R21, P1, PT, R6, R13, RZ ;  /* 0x0000000d06157210 */ /* 0x000fca0007f3e0ff */
[----:B------:R0:W-:Y:S01]  /*23a0*/  STL [R20], R21 ;  /* 0x0000001514007387 */ /* 0x0001e20000100800 */
[----:B------:R-:W-:-:S03]  /*23b0*/  IMAD.X R13, R7, 0x1, R15, P1 ;  /* 0x00000001070d7824 */ /* 0x000fc600008e060f */
[----:B------:R-:W-:Y:S05]  /*23c0*/  @P0 BRA `(.L_x_87) ;  /* 0xfffffffc00cc0947 */ /* 0x000fea000383ffff */
[----:B------:R-:W-:Y:S05]  /*23d0*/  BSYNC.RECONVERGENT B2 ;  /* 0x0000000000027941 */ /* 0x000fea0003800200 */
.L_x_86:
        /* <DEDUP_REMOVED lines=26> */
[----:B------:R-:W-:-:S04]  /*2580*/  IMAD.MOV R8, RZ, RZ, -R15 ;  /* 0x000000ffff087224 */ /* 0x000fc800078e0a0f */
[----:B------:R-:W-:Y:S01]  /*2590*/  @!P0 IMAD.MOV.U32 R15, RZ, RZ, R8 ;  /* 0x000000ffff0f8224 */ /* 0x000fe200078e0008 */
[----:B--2---:R-:W-:-:S10]  /*25a0*/  DMUL R6, R4, UR4 ;  /* 0x0000000404067c28 */ /* 0x004fd40008000000 */
[----:B------:R-:W0:Y:S02]  /*25b0*/  F2F.F32.F64 R6, R6 ;  /* 0x0000000600067310 */ /* 0x000e240000301000 */
[----:B0-----:R-:W-:Y:S01]  /*25c0*/  FSEL R21, -R6, R6, !P1 ;  /* 0x0000000606157208 */ /* 0x001fe20004800100 */
[----:B-1----:R-:W-:Y:S06]  /*25d0*/  BRA `(.L_x_84) ;  /* 0x0000000000087947 */ /* 0x002fec0003800000 */
.L_x_85:
[----:B------:R-:W-:Y:S01]  /*25e0*/  FMUL R21, RZ, R8 ;  /* 0x00000008ff157220 */ /* 0x000fe20000400000 */
[----:B------:R-:W-:-:S07]  /*25f0*/  IMAD.MOV.U32 R15, RZ, RZ, RZ ;  /* 0x000000ffff0f7224 */ /* 0x000fce00078e00ff */
.L_x_84:
[----:B------:R-:W-:Y:S05]  /*2600*/  BSYNC.RECONVERGENT B1 ;  /* 0x0000000000017941 */ /* 0x000fea0003800200 */
.L_x_83:
[----:B------:R-:W-:Y:S01]  /*2610*/  LOP3.LUT R5, R15, 0x1, RZ, 0xc0, !PT ;  /* 0x000000010f057812 */ /* 0x000fe200078ec0ff */
[----:B------:R-:W-:Y:S01]  /*2620*/  FMUL R4, R21, R21 ;  /* 0x0000001515047220 */ /* 0x000fe20000400000 */
[----:B------:R-:W-:Y:S01]  /*2630*/  LOP3.LUT P1, RZ, R15, 0x2, RZ, 0xc0, !PT ;  /* 0x000000020fff7812 */ /* 0x000fe2000782c0ff */
[----:B------:R-:W-:Y:S01]  /*2640*/  FADD R11, R11, R11 ;  /* 0x0000000b0b0b7221 */ /* 0x000fe20000000000 */
[----:B------:R-:W-:Y:S01]  /*2650*/  ISETP.NE.U32.AND P0, PT, R5, 0x1, PT ;  /* 0x000000010500780c */ /* 0x000fe20003f05070 */
[----:B------:R-:W-:Y:S01]  /*2660*/  FFMA R5, R4, R3, -0.0013887860113754868507 ;  /* 0xbab607ed04057423 */ /* 0x000fe20000000003 */
[----:B------:R-:W-:Y:S01]  /*2670*/  FMUL R3, R0, R0 ;  /* 0x0000000000037220 */ /* 0x000fe20000400000 */
[----:B------:R-:W-:Y:S01]  /*2680*/  BSSY.RECONVERGENT B1, `(.L_x_88) ;  /* 0x0000016000017945 */ /* 0x000fe20003800200 */
[----:B------:R-:W-:Y:S02]  /*2690*/  FSEL R9, R9, 0.0083327032625675201416, !P0 ;  /* 0x3c0885e409097808 */ /* 0x000fe40004000000 */
[----:B------:R-:W-:Y:S01]  /*26a0*/  FSEL R5, R5, -0.00019574658654164522886, !P0 ;  /* 0xb94d415305057808 */ /* 0x000fe20004000000 */
[----:B------:R-:W0:Y:S01]  /*26b0*/  MUFU.RCP R6, R3 ;  /* 0x0000000300067308 */ /* 0x000e220000001000 */
[----:B------:R-:W-:-:S02]  /*26c0*/  FSEL R10, -R10, -0.16666662693023681641, !P0 ;  /* 0xbe2aaaa80a0a7808 */ /* 0x000fc40004000100 */
[----:B------:R-:W-:Y:S01]  /*26d0*/  FSEL R0, R21, 1, P0 ;  /* 0x3f80000015007808 */ /* 0x000fe20000000000 */
[----:B------:R-:W-:-:S04]  /*26e0*/  FFMA R5, R4, R5, R9 ;  /* 0x0000000504057223 */ /* 0x000fc80000000009 */
[C---:B------:R-:W-:Y:S01]  /*26f0*/  FFMA R10, R4.reuse, R5, R10 ;  /* 0x00000005040a7223 */ /* 0x040fe2000000000a */
[----:B------:R-:W-:-:S04]  /*2700*/  FFMA R5, R4, R0, RZ ;  /* 0x0000000004057223 */ /* 0x000fc800000000ff */
[----:B------:R-:W-:-:S04]  /*2710*/  FFMA R0, R5, R10, R0 ;  /* 0x0000000a05007223 */ /* 0x000fc80000000000 */
[----:B------:R-:W-:Y:S01]  /*2720*/  @P1 FADD R0, RZ, -R0 ;  /* 0x80000000ff001221 */ /* 0x000fe20000000000 */
[----:B0-----:R-:W-:-:S03]  /*2730*/  FFMA R5, -R3, R6, 1 ;  /* 0x3f80000003057423 */ /* 0x001fc60000000106 */
[----:B------:R-:W-:Y:S01]  /*2740*/  FMUL R0, R0, R11 ;  /* 0x0000000b00007220 */ /* 0x000fe20000400000 */
[----:B------:R-:W-:-:S03]  /*2750*/  FFMA R5, R6, R5, R6 ;  /* 0x0000000506057223 */ /* 0x000fc60000000006 */
[----:B------:R-:W0:Y:S01]  /*2760*/  FCHK P0, R0, R3 ;  /* 0x0000000300007302 */ /* 0x000e220000000000 */
[----:B------:R-:W-:-:S04]  /*2770*/  FFMA R4, R0, R5, RZ ;  /* 0x0000000500047223 */ /* 0x000fc800000000ff */
[----:B------:R-:W-:-:S04]  /*2780*/  FFMA R6, -R3, R4, R0 ;  /* 0x0000000403067223 */ /* 0x000fc80000000100 */
[----:B------:R-:W-:Y:S01]  /*2790*/  FFMA R4, R5, R6, R4 ;  /* 0x0000000605047223 */ /* 0x000fe20000000004 */
[----:B0-----:R-:W-:Y:S06]  /*27a0*/  @!P0 BRA `(.L_x_89) ;  /* 0x00000000000c8947 */ /* 0x001fec0003800000 */
[----:B------:R-:W-:-:S07]  /*27b0*/  MOV R4, 0x27d0 ;  /* 0x000027d000047802 */ /* 0x000fce0000000f00 */
[----:B------:R-:W-:Y:S05]  /*27c0*/  CALL.REL.NOINC `($__internal_1_$__cuda_sm3x_div_rn_noftz_f32_slowpath) ;  /* 0x0000000800047944 */ /* 0x000fea0003c00000 */
[----:B------:R-:W-:-:S07]  /*27d0*/  IMAD.MOV.U32 R4, RZ, RZ, R0 ;  /* 0x000000ffff047224 */ /* 0x000fce00078e0000 */
.L_x_89:
[----:B------:R-:W-:Y:S05]  /*27e0*/  BSYNC.RECONVERGENT B1 ;  /* 0x0000000000017941 */ /* 0x000fea0003800200 */
.L_x_88:
[----:B------:R-:W-:-:S07]  /*27f0*/  MOV R3, R4 ;  /* 0x0000000400037202 */ /* 0x000fce0000000f00 */
.L_x_77:
[----:B------:R-:W-:Y:S05]  /*2800*/  BSYNC.RECONVERGENT B0 ;  /* 0x0000000000007941 */ /* 0x000fea0003800200 */
.L_x_76:
[----:B------:R-:W-:Y:S01]  /*2810*/  ISETP.GE.AND P0, PT, R30, RZ, PT ;  /* 0x000000ff1e00720c */ /* 0x000fe20003f06270 */
[----:B------:R-:W-:Y:S04]  /*2820*/  BSSY.RECONVERGENT B8, `(.L_x_90) ;  /* 0x000006f000087945 */ /* 0x000fe80003800200 */
[----:B------:R-:W-:Y:S01]  /*2830*/  BSSY.RELIABLE B7, `(.L_x_91) ;  /* 0x0000063000077945 */ /* 0x000fe20003800100 */
[----:B------:R-:W-:-:S07]  /*2840*/  FMUL R32, R3, R32 ;  /* 0x0000002003207220 */ /* 0x000fce0000400000 */
[----:B------:R-:W-:Y:S05]  /*2850*/  @!P0 BRA `(.L_x_92) ;  /* 0x0000000400808947 */ /* 0x000fea0003800000 */
[----:B------:R-:W1:Y:S01]  /*2860*/  LDC.64 R34, c[0x0][0x388] ;  /* 0x0000e200ff227b82 */ /* 0x000e620000000a00 */
[----:B------:R-:W-:Y:S02]  /*2870*/  R2UR UR4, R36 ;  /* 0x00000000240472ca */ /* 0x000fe400000e0000 */
[----:B------:R-:W-:-:S13]  /*2880*/  R2UR UR5, R37 ;  /* 0x00000000250572ca */ /* 0x000fda00000e0000 */
[----:B-1----:R-:W2:Y:S01]  /*2890*/  LDG.E R3, desc[UR4][R34.64] ;  /* 0x0000000422037981 */ /* 0x002ea2000c1e1900 */
[----:B------:R-:W-:-:S04]  /*28a0*/  ISETP.GE.AND P0, PT, R31, RZ, PT ;  /* 0x000000ff1f00720c */ /* 0x000fc80003f06270 */
[----:B--2---:R-:W-:-:S13]  /*28b0*/  ISETP.GE.OR P0, PT, R30, R3, !P0 ;  /* 0x000000031e00720c */ /* 0x004fda0004706670 */
[----:B------:R-:W-:Y:S05]  /*28c0*/  @P0 BRA `(.L_x_92) ;  /* 0x0000000400640947 */ /* 0x000fea0003800000 */
[----:B------:R-:W-:Y:S02]  /*28d0*/  R2UR UR4, R36 ;  /* 0x00000000240472ca */ /* 0x000fe400000e0000 */
[----:B------:R-:W-:-:S13]  /*28e0*/  R2UR UR5, R37 ;  /* 0x00000000250572ca */ /* 0x000fda00000e0000 */
[----:B------:R-:W2:Y:S02]  /*28f0*/  LDG.E R34, desc[UR4][R34.64+0x4] ;  /* 0x0000040422227981 */ /* 0x000ea4000c1e1900 */
[----:B--2---:R-:W-:-:S13]  /*2900*/  ISETP.GE.AND P0, PT, R31, R34, PT ;  /* 0x000000221f00720c */ /* 0x004fda0003f06270 */
[----:B------:R-:W-:Y:S05]  /*2910*/  @!P0 BREAK.RELIABLE B7 ;  /* 0x0000000000078942 */ /* 0x000fea0003800100 */
[----:B------:R-:W-:Y:S05]  /*2920*/  @P0 BRA `(.L_x_92) ;  /* 0x00000004004c0947 */ /* 0x000fea0003800000 */
[----:B------:R-:W-:-:S13]  /*2930*/  ISETP.GT.AND P0, PT, R3, RZ, PT ;  /* 0x000000ff0300720c */ /* 0x000fda0003f04270 */
[----:B------:R-:W-:Y:S05]  /*2940*/  @P0 BRA `(.L_x_93) ;  /* 0x0000000000500947 */ /* 0x000fea0003800000 */
[----:B------:R-:W-:Y:S01]  /*2950*/  MOV R14, 0x0 ;  /* 0x00000000000e7802 */ /* 0x000fe20000000f00 */
[----:B------:R-:W1:Y:S01]  /*2960*/  LDCU.64 UR4, c[0x4][0x20] ;  /* 0x01000400ff0477ac */ /* 0x000e620008000a00 */
[----:B------:R-:W-:Y:S02]  /*2970*/  HFMA2 R12, -RZ, RZ, 0, 5.9604644775390625e-08 ;  /* 0x00000001ff0c7431 */ /* 0x000fe400000001ff */
[----:B------:R-:W-:Y:S01]  /*2980*/  IMAD.MOV.U32 R8, RZ, RZ, 0x42 ;  /* 0x00000042ff087424 */ /* 0x000fe200078e00ff */
[----:B------:R-:W2:Y:S01]  /*2990*/  LDCU.64 UR8, c[0x4][0x18] ;  /* 0x01000300ff0877ac */ /* 0x000ea20008000a00 */
[----:B------:R-:W3:Y:S01]  /*29a0*/  LDC.64 R14, c[0x4][R14] ;  /* 0x010000000e0e7b82 */ /* 0x000ee20000000a00 */
[----:B------:R-:W-:Y:S01]  /*29b0*/  IMAD.MOV.U32 R13, RZ, RZ, RZ ;  /* 0x000000ffff0d7224 */ /* 0x000fe200078e00ff */
[----:B------:R-:W4:Y:S01]  /*29c0*/  LDCU.64 UR6, c[0x4][0x8] ;  /* 0x01000100ff0677ac */ /* 0x000f220008000a00 */
[----:B-1----:R-:W-:Y:S02]  /*29d0*/  IMAD.U32 R4, RZ, RZ, UR4 ;  /* 0x00000004ff047e24 */ /* 0x002fe4000f8e00ff */
[----:B------:R-:W-:-:S02]  /*29e0*/  IMAD.U32 R5, RZ, RZ, UR5 ;  /* 0x00000005ff057e24 */ /* 0x000fc4000f8e00ff */
[----:B--2---:R-:W-:Y:S02]  /*29f0*/  IMAD.U32 R6, RZ, RZ, UR8 ;  /* 0x00000008ff067e24 */ /* 0x004fe4000f8e00ff */
[----:B------:R-:W-:Y:S02]  /*2a00*/  IMAD.U32 R7, RZ, RZ, UR9 ;  /* 0x00000009ff077e24 */ /* 0x000fe4000f8e00ff */
[----:B----4-:R-:W-:Y:S02]  /*2a10*/  IMAD.U32 R10, RZ, RZ, UR6 ;  /* 0x00000006ff0a7e24 */ /* 0x010fe4000f8e00ff */
[----:B------:R-:W-:-:S07]  /*2a20*/  IMAD.U32 R11, RZ, RZ, UR7 ;  /* 0x00000007ff0b7e24 */ /* 0x000fce000f8e00ff */
[----:B0-----:R-:W-:-:S07]  /*2a30*/  LEPC R20, `(.L_x_94) ;  /* 0x000000001014794e */ /* 0x001fce0000000000 */
[----:B---3--:R-:W-:Y:S05]  /*2a40*/  CALL.ABS.NOINC R14 ;  /* 0x000000000e007343 */ /* 0x008fea0003c00000 */
.L_x_94:
[----:B------:R-:W0:Y:S01]  /*2a50*/  LDC.64 R4, c[0x0][0x388] ;  /* 0x0000e200ff047b82 */ /* 0x000e220000000a00 */
[----:B------:R-:W-:Y:S02]  /*2a60*/  R2UR UR4, R36 ;  /* 0x00000000240472ca */ /* 0x000fe400000e0000 */
[----:B------:R-:W-:-:S13]  /*2a70*/  R2UR UR5, R37 ;  /* 0x00000000250572ca */ /* 0x000fda00000e0000 */
[----:B0-----:R1:W5:Y:S02]  /*2a80*/  LDG.E R3, desc[UR4][R4.64] ;  /* 0x0000000404037981 */ /* 0x001364000c1e1900 */
.L_x_93:
[----:B-----5:R-:W-:Y:S01]  /*2a90*/  ISETP.GE.AND P0, PT, R30, R3, PT ;  /* 0x000000031e00720c */ /* 0x020fe20003f06270 */
[----:B------:R-:W-:-:S12]  /*2aa0*/  BSSY.RECONVERGENT B6, `(.L_x_95) ;  /* 0x0000012000067945 */ /* 0x000fd80003800200 */
[----:B------:R-:W-:Y:S05]  /*2ab0*/  @!P0 BRA `(.L_x_96) ;  /* 0x0000000000408947 */ /* 0x000fea0003800000 */
[----:B------:R-:W-:Y:S01]  /*2ac0*/  MOV R14, 0x0 ;  /* 0x00000000000e7802 */ /* 0x000fe20000000f00 */
[----:B------:R-:W1:Y:S01]  /*2ad0*/  LDCU.64 UR4, c[0x4][0x28] ;  /* 0x01000500ff0477ac */ /* 0x000e620008000a00 */
[----:B------:R-:W-:Y:S02]  /*2ae0*/  HFMA2 R8, -RZ, RZ, 0, 3.993511199951171875e-06 ;  /* 0x00000043ff087431 */ /* 0x000fe400000001ff */
        /* <DEDUP_REMOVED lines=13> */
.L_x_96:
[----:B------:R-:W-:Y:S05]  /*2bc0*/  BSYNC.RECONVERGENT B6 ;  /* 0x0000000000067941 */ /* 0x000fea0003800200 */
.L_x_95:
[----:B------:R-:W-:-:S05]  /*2bd0*/  IMAD R31, R30, R34, R31 ;  /* 0x000000221e1f7224 */ /* 0x000fca00078e021f */
[----:B------:R-:W-:-:S13]  /*2be0*/  ISETP.GT.AND P0, PT, R31, -0x1, PT ;  /* 0xffffffff1f00780c */ /* 0x000fda0003f04270 */
[----:B------:R-:W-:Y:S05]  /*2bf0*/  @P0 BRA `(.L_x_97) ;  /* 0x00000000006c0947 */ /* 0x000fea0003800000 */
[----:B------:R-:W-:Y:S01]  /*2c00*/  MOV R14, 0x0 ;  /* 0x00000000000e7802 */ /* 0x000fe20000000f00 */
[----:B------:R-:W1:Y:S01]  /*2c10*/  LDCU.64 UR4, c[0x4][0x30] ;  /* 0x01000600ff0477ac */ /* 0x000e620008000a00 */
[----:B------:R-:W-:Y:S02]  /*2c20*/  IMAD.MOV.U32 R8, RZ, RZ, 0x47 ;  /* 0x00000047ff087424 */ /* 0x000fe400078e00ff */
        /* <DEDUP_REMOVED lines=9> */
[----:B----4-:R-:W-:Y:S01]  /*2cc0*/  IMAD.U32 R10, RZ, RZ, UR8 ;  /* 0x00000008ff0a7e24 */ /* 0x010fe2000f8e00ff */
[----:B------:R-:W-:-:S07]  /*2cd0*/  MOV R11, UR9 ;  /* 0x00000009000b7c02 */ /* 0x000fce0008000f00 */
[----:B0-----:R-:W-:-:S07]  /*2ce0*/  LEPC R20, `(.L_x_98) ;  /* 0x000000001014794e */ /* 0x001fce0000000000 */
[----:B---3--:R-:W-:Y:S05]  /*2cf0*/  CALL.ABS.NOINC R14 ;  /* 0x000000000e007343 */ /* 0x008fea0003c00000 */
.L_x_98:
[----:B------:R-:W-:Y:S02]  /*2d00*/  R2UR UR4, R36 ;  /* 0x00000000240472ca */ /* 0x000fe400000e0000 */
[----:B------:R-:W-:-:S13]  /*2d10*/  R2UR UR5, R37 ;  /* 0x00000000250572ca */ /* 0x000fda00000e0000 */
[----:B------:R-:W2:Y:S01]  /*2d20*/  LDG.E R3, desc[UR4][R16.64] ;  /* 0x0000000410037981 */ /* 0x000ea2000c1e1900 */
[----:B------:R-:W2:Y:S01]  /*2d30*/  LDCU UR4, c[0x0][0x3a8] ;  /* 0x00007500ff0477ac */ /* 0x000ea20008000800 */
[----:B------:R-:W-:Y:S02]  /*2d40*/  R2UR UR6, R36 ;  /* 0x00000000240672ca */ /* 0x000fe400000e0000 */
[----:B------:R-:W-:Y:S01]  /*2d50*/  R2UR UR7, R37 ;  /* 0x00000000250772ca */ /* 0x000fe200000e0000 */
[----:B--2---:R-:W-:Y:S01]  /*2d60*/  FFMA R3, R32, UR4, R3 ;  /* 0x0000000420037c23 */ /* 0x004fe20008000003 */
[----:B------:R-:W0:Y:S11]  /*2d70*/  LDCU UR4, c[0x0][0x3ac] ;  /* 0x00007580ff0477ac */ /* 0x000e360008000800 */
[----:B------:R1:W-:Y:S01]  /*2d80*/  STG.E desc[UR6][R16.64], R3 ;  /* 0x0000000310007986 */ /* 0x0003e2000c101906 */
[----:B0-----:R-:W-:Y:S01]  /*2d90*/  IMAD.U32 R5, RZ, RZ, UR4 ;  /* 0x00000004ff057e24 */ /* 0x001fe2000f8e00ff */
[----:B-1----:R-:W-:Y:S06]  /*2da0*/  BRA `(.L_x_99) ;  /* 0x0000000000587947 */ /* 0x002fec0003800000 */
.L_x_97:
[----:B-1----:R-:W1:Y:S01]  /*2db0*/  LDC.64 R4, c[0x0][0x380] ;  /* 0x0000e000ff047b82 */ /* 0x002e620000000a00 */
[C---:B------:R-:W-:Y:S02]  /*2dc0*/  R2UR UR6, R36.reuse ;  /* 0x00000000240672ca */ /* 0x040fe400000e0000 */
[C---:B------:R-:W-:Y:S02]  /*2dd0*/  R2UR UR7, R37.reuse ;  /* 0x00000000250772ca */ /* 0x040fe400000e0000 */
[----:B------:R-:W-:Y:S02]  /*2de0*/  R2UR UR4, R36 ;  /* 0x00000000240472ca */ /* 0x000fe400000e0000 */
[----:B------:R-:W-:-:S09]  /*2df0*/  R2UR UR5, R37 ;  /* 0x00000000250572ca */ /* 0x000fd200000e0000 */
[----:B------:R-:W2:Y:S01]  /*2e00*/  LDG.E R3, desc[UR6][R16.64] ;  /* 0x0000000610037981 */ /* 0x000ea2000c1e1900 */
[----:B-1----:R-:W-:-:S06]  /*2e10*/  IMAD.WIDE.U32 R4, R31, 0x8, R4 ;  /* 0x000000081f047825 */ /* 0x002fcc00078e0004 */
[----:B------:R-:W2:Y:S02]  /*2e20*/  LDG.E.64 R4, desc[UR4][R4.64] ;  /* 0x0000000404047981 */ /* 0x000ea4000c1e1b00 */
[----:B--2---:R-:W-:-:S05]  /*2e30*/  FFMA R3, R32, R4, R3 ;  /* 0x0000000420037223 */ /* 0x004fca0000000003 */
[----:B------:R1:W-:Y:S01]  /*2e40*/  STG.E desc[UR4][R16.64], R3 ;  /* 0x0000000310007986 */ /* 0x0003e2000c101904 */
[----:B------:R-:W-:Y:S05]  /*2e50*/  BRA `(.L_x_99) ;  /* 0x00000000002c7947 */ /* 0x000fea0003800000 */
.L_x_92:
[----:B------:R-:W-:Y:S05]  /*2e60*/  BSYNC.RELIABLE B7 ;  /* 0x0000000000077941 */ /* 0x000fea0003800100 */
.L_x_91:
[----:B------:R-:W-:Y:S02]  /*2e70*/  R2UR UR4, R36 ;  /* 0x00000000240472ca */ /* 0x000fe400000e0000 */
[----:B------:R-:W-:-:S13]  /*2e80*/  R2UR UR5, R37 ;  /* 0x00000000250572ca */ /* 0x000fda00000e0000 */
[----:B------:R-:W2:Y:S01]  /*2e90*/  LDG.E R3, desc[UR4][R16.64] ;  /* 0x0000000410037981 */ /* 0x000ea2000c1e1900 */
[----:B------:R-:W2:Y:S01]  /*2ea0*/  LDCU UR4, c[0x0][0x3a8] ;  /* 0x00007500ff0477ac */ /* 0x000ea20008000800 */
[----:B------:R-:W-:Y:S02]  /*2eb0*/  R2UR UR6, R36 ;  /* 0x00000000240672ca */ /* 0x000fe400000e0000 */
[----:B------:R-:W-:Y:S01]  /*2ec0*/  R2UR UR7, R37 ;  /* 0x00000000250772ca */ /* 0x000fe200000e0000 */
[----:B--2---:R-:W-:Y:S01]  /*2ed0*/  FFMA R3, R32, UR4, R3 ;  /* 0x0000000420037c23 */ /* 0x004fe20008000003 */
[----:B------:R-:W1:Y:S11]  /*2ee0*/  LDCU UR4, c[0x0][0x3ac] ;  /* 0x00007580ff0477ac */ /* 0x000e760008000800 */
[----:B------:R2:W-:Y:S02]  /*2ef0*/  STG.E desc[UR6][R16.64], R3 ;  /* 0x0000000310007986 */ /* 0x0005e4000c101906 */
[----:B-12---:R-:W-:-:S07]  /*2f00*/  IMAD.U32 R5, RZ, RZ, UR4 ;  /* 0x00000004ff057e24 */ /* 0x006fce000f8e00ff */
.L_x_99:
[----:B------:R-:W-:Y:S05]  /*2f10*/  BSYNC.RECONVERGENT B8 ;  /* 0x0000000000087941 */ /* 0x000fea0003800200 */
.L_x_90:
[----:B------:R-:W-:Y:S02]  /*2f20*/  R2UR UR4, R36 ;  /* 0x00000000240472ca */ /* 0x000fe400000e0000 */
[----:B------:R-:W-:-:S13]  /*2f30*/  R2UR UR5, R37 ;  /* 0x00000000250572ca */ /* 0x000fda00000e0000 */
[----:B-1----:R-:W2:Y:S01]  /*2f40*/  LDG.E R3, desc[UR4][R16.64+0x4] ;  /* 0x0000040410037981 */ /* 0x002ea2000c1e1900 */
[----:B------:R-:W-:-:S05]  /*2f50*/  VIADD R27, R27, 0x1 ;  /* 0x000000011b1b7836 */ /* 0x000fca0000000000 */
[----:B------:R-:W-:Y:S01]  /*2f60*/  ISETP.NE.AND P0, PT, R27, R22, PT ;  /* 0x000000161b00720c */ /* 0x000fe20003f05270 */
[----:B--2---:R-:W-:-:S05]  /*2f70*/  FFMA R3, R32, R5, R3 ;  /* 0x0000000520037223 */ /* 0x004fca0000000003 */
[----:B------:R1:W-:Y:S07]  /*2f80*/  STG.E desc[UR4][R16.64+0x4], R3 ;  /* 0x0000040310007986 */ /* 0x0003ee000c101904 */
[----:B------:R-:W-:Y:S05]  /*2f90*/  @P0 BRA `(.L_x_100) ;  /* 0xffffffdc001c0947 */ /* 0x000fea000383ffff */
[----:B------:R-:W-:Y:S05]  /*2fa0*/  BSYNC.RECONVERGENT B9 ;  /* 0x0000000000097941 */ /* 0x000fea0003800200 */
.L_x_62:
[----:B------:R-:W-:-:S13]  /*2fb0*/  ISETP.NE.AND P1, PT, R33, RZ, PT ;  /* 0x000000ff2100720c */ /* 0x000fda0003f25270 */
[----:B------:R-:W-:Y:S05]  /*2fc0*/  @!P1 BRA `(.L_x_101) ;  /* 0xffffffd800bc9947 */ /* 0x000fea000383ffff */
[----:B------:R-:W-:Y:S05]  /*2fd0*/  EXIT ;  /* 0x000000000000794d */ /* 0x000fea0003800000 */
        .weak           $__internal_1_$__cuda_sm3x_div_rn_noftz_f32_slowpath
        .type           $__internal_1_$__cuda_sm3x_div_rn_noftz_f32_slowpath,@function
        .size           $__internal_1_$__cuda_sm3x_div_rn_noftz_f32_slowpath,(.L_x_115 - $__internal_1_$__cuda_sm3x_div_rn_noftz_f32_slowpath)
$__internal_1_$__cuda_sm3x_div_rn_noftz_f32_slowpath:
[----:B------:R-:W-:Y:S01]  /*2fe0*/  SHF.R.U32.HI R5, RZ, 0x17, R3 ;  /* 0x00000017ff057819 */ /* 0x000fe20000011603 */
[----:B------:R-:W-:Y:S01]  /*2ff0*/  BSSY.RECONVERGENT B2, `(.L_x_102) ;  /* 0x0000062000027945 */ /* 0x000fe20003800200 */
[----:B------:R-:W-:Y:S02]  /*3000*/  SHF.R.U32.HI R6, RZ, 0x17, R0 ;  /* 0x00000017ff067819 */ /* 0x000fe40000011600 */
[----:B------:R-:W-:Y:S02]  /*3010*/  LOP3.LUT R5, R5, 0xff, RZ, 0xc0, !PT ;  /* 0x000000ff05057812 */ /* 0x000fe400078ec0ff */
[----:B------:R-:W-:-:S03]  /*3020*/  LOP3.LUT R7, R6, 0xff, RZ, 0xc0, !PT ;  /* 0x000000ff06077812 */ /* 0x000fc600078ec0ff */
[----:B------:R-:W-:Y:S01]  /*3030*/  VIADD R9, R5, 0xffffffff ;  /* 0xffffffff05097836 */ /* 0x000fe20000000000 */
[----:B------:R-:W-:-:S04]  /*3040*/  IADD3 R8, PT, PT, R7, -0x1, RZ ;  /* 0xffffffff07087810 */ /* 0x000fc80007ffe0ff */
        /* <DEDUP_REMOVED lines=25> */
[----:B------:R-:W-:Y:S02]  /*31e0*/  @!P1 FFMA R3, R3, 1.84467440737095516160e+19, RZ ;  /* 0x5f80000003039823 */ /* 0x000fe400000000ff */
[----:B------:R-:W-:-:S07]  /*31f0*/  @!P1 VIADD R6, R6, 0x40 ;  /* 0x0000004006069836 */ /* 0x000fce0000000000 */
.L_x_103:
[----:B------:R-:W-:Y:S01]  /*3200*/  LEA R8, R5, 0xc0800000, 0x17 ;  /* 0xc080000005087811 */ /* 0x000fe200078eb8ff */
[----:B------:R-:W-:Y:S01]  /*3210*/  VIADD R7, R7, 0xffffff81 ;  /* 0xffffff8107077836 */ /* 0x000fe20000000000 */
[----:B------:R-:W-:Y:S03]  /*3220*/  BSSY.RECONVERGENT B3, `(.L_x_108) ;  /* 0x0000035000037945 */ /* 0x000fe60003800200 */
[----:B------:R-:W-:Y:S02]  /*3230*/  IMAD.IADD R9, R3, 0x1, -R8 ;  /* 0x0000000103097824 */ /* 0x000fe400078e0a08 */
[C---:B------:R-:W-:Y:S01]  /*3240*/  IMAD R0, R7.reuse, -0x800000, R0 ;  /* 0xff80000007007824 */ /* 0x040fe200078e0200 */
[----:B------:R-:W-:Y:S01]  /*3250*/  IADD3 R7, PT, PT, R7, 0x7f, -R5 ;  /* 0x0000007f07077810 */ /* 0x000fe20007ffe805 */
[----:B------:R-:W0:Y:S01]  /*3260*/  MUFU.RCP R3, R9 ;  /* 0x0000000900037308 */ /* 0x000e220000001000 */
[----:B------:R-:W-:-:S03]  /*3270*/  FADD.FTZ R11, -R9, -RZ ;  /* 0x800000ff090b7221 */ /* 0x000fc60000010100 */
[----:B------:R-:W-:Y:S02]  /*3280*/  IMAD.IADD R7, R7, 0x1, R6 ;  /* 0x0000000107077824 */ /* 0x000fe400078e0206 */
[----:B0-----:R-:W-:-:S04]  /*3290*/  FFMA R8, R3, R11, 1 ;  /* 0x3f80000003087423 */ /* 0x001fc8000000000b */
[----:B------:R-:W-:-:S04]  /*32a0*/  FFMA R3, R3, R8, R3 ;  /* 0x0000000803037223 */ /* 0x000fc80000000003 */
[----:B------:R-:W-:-:S04]  /*32b0*/  FFMA R8, R0, R3, RZ ;  /* 0x0000000300087223 */ /* 0x000fc800000000ff */
[----:B------:R-:W-:-:S04]  /*32c0*/  FFMA R10, R11, R8, R0 ;  /* 0x000000080b0a7223 */ /* 0x000fc80000000000 */
[----:B------:R-:W-:-:S04]  /*32d0*/  FFMA R8, R3, R10, R8 ;  /* 0x0000000a03087223 */ /* 0x000fc80000000008 */
[----:B------:R-:W-:-:S04]  /*32e0*/  FFMA R11, R11, R8, R0 ;  /* 0x000000080b0b7223 */ /* 0x000fc80000000000 */
[----:B------:R-:W-:-:S05]  /*32f0*/  FFMA R0, R3, R11, R8 ;  /* 0x0000000b03007223 */ /* 0x000fca0000000008 */
[----:B------:R-:W-:-:S04]  /*3300*/  SHF.R.U32.HI R5, RZ, 0x17, R0 ;  /* 0x00000017ff057819 */ /* 0x000fc80000011600 */
[----:B------:R-:W-:-:S04]  /*3310*/  LOP3.LUT R5, R5, 0xff, RZ, 0xc0, !PT ;  /* 0x000000ff05057812 */ /* 0x000fc800078ec0ff */
[----:B------:R-:W-:-:S05]  /*3320*/  IADD3 R9, PT, PT, R5, R7, RZ ;  /* 0x0000000705097210 */ /* 0x000fca0007ffe0ff */
        /* <DEDUP_REMOVED lines=10> */
[-CC-:B------:R-:W-:Y:S01]  /*33d0*/  FFMA.RZ R5, R3, R11.reuse, R8.reuse ;  /* 0x0000000b03057223 */ /* 0x180fe2000000c008 */
[----:B------:R-:W-:Y:S01]  /*33e0*/  IMAD.MOV R7, RZ, RZ, -R9 ;  /* 0x000000ffff077224 */ /* 0x000fe200078e0a09 */
[C---:B------:R-:W-:Y:S02]  /*33f0*/  ISETP.NE.AND P2, PT, R9.reuse, RZ, PT ;  /* 0x000000ff0900720c */ /* 0x040fe40003f45270 */
[----:B------:R-:W-:Y:S02]  /*3400*/  ISETP.NE.AND P1, PT, R9, RZ, PT ;  /* 0x000000ff0900720c */ /* 0x000fe40003f25270 */
[----:B------:R-:W-:Y:S01]  /*3410*/  LOP3.LUT R6, R5, 0x7fffff, RZ, 0xc0, !PT ;  /* 0x007fffff05067812 */ /* 0x000fe200078ec0ff */
[CCC-:B------:R-:W-:Y:S01]  /*3420*/  FFMA.RP R5, R3.reuse, R11.reuse, R8.reuse ;  /* 0x0000000b03057223 */ /* 0x1c0fe20000008008 */
[----:B------:R-:W-:Y:S01]  /*3430*/  FFMA.RM R8, R3, R11, R8 ;  /* 0x0000000b03087223 */ /* 0x000fe20000004008 */
[----:B------:R-:W-:Y:S01]  /*3440*/  VIADD R3, R9, 0x20 ;  /* 0x0000002009037836 */ /* 0x000fe20000000000 */
[----:B------:R-:W-:-:S03]  /*3450*/  LOP3.LUT R6, R6, 0x800000, RZ, 0xfc, !PT ;  /* 0x0080000006067812 */ /* 0x000fc600078efcff */
        /* <DEDUP_REMOVED lines=13> */
.L_x_110:
[----:B------:R-:W-:-:S04]  /*3530*/  LOP3.LUT R0, R0, 0x80000000, RZ, 0xc0, !PT ;  /* 0x8000000000007812 */ /* 0x000fc800078ec0ff */
[----:B------:R-:W-:Y:S01]  /*3540*/  LOP3.LUT R0, R0, 0x7f800000, RZ, 0xfc, !PT ;  /* 0x7f80000000007812 */ /* 0x000fe200078efcff */
[----:B------:R-:W-:Y:S06]  /*3550*/  BRA `(.L_x_111) ;  /* 0x0000000000047947 */ /* 0x000fec0003800000 */
.L_x_109:
[----:B------:R-:W-:-:S07]  /*3560*/  IMAD R0, R7, 0x800000, R0 ;  /* 0x0080000007007824 */ /* 0x000fce00078e0200 */
.L_x_111:
[----:B------:R-:W-:Y:S05]  /*3570*/  BSYNC.RECONVERGENT B3 ;  /* 0x0000000000037941 */ /* 0x000fea0003800200 */
.L_x_108:
[----:B------:R-:W-:Y:S05]  /*3580*/  BRA `(.L_x_112) ;  /* 0x0000000000207947 */ /* 0x000fea0003800000 */
.L_x_107:
[----:B------:R-:W-:-:S04]  /*3590*/  LOP3.LUT R0, R3, 0x80000000, R0, 0x48, !PT ;  /* 0x8000000003007812 */ /* 0x000fc800078e4800 */
[----:B------:R-:W-:Y:S01]  /*35a0*/  LOP3.LUT R0, R0, 0x7f800000, RZ, 0xfc, !PT ;  /* 0x7f80000000007812 */ /* 0x000fe200078efcff */
[----:B------:R-:W-:Y:S06]  /*35b0*/  BRA `(.L_x_112) ;  /* 0x0000000000147947 */ /* 0x000fec0003800000 */
.L_x_106:
[----:B------:R-:W-:Y:S01]  /*35c0*/  LOP3.LUT R0, R3, 0x80000000, R0, 0x48, !PT ;  /* 0x8000000003007812 */ /* 0x000fe200078e4800 */
[----:B------:R-:W-:Y:S06]  /*35d0*/  BRA `(.L_x_112) ;  /* 0x00000000000c7947 */ /* 0x000fec0003800000 */
.L_x_105:
[----:B------:R-:W0:Y:S01]  /*35e0*/  MUFU.RSQ R0, -QNAN ;  /* 0xffc0000000007908 */ /* 0x000e220000001400 */
[----:B------:R-:W-:Y:S05]  /*35f0*/  BRA `(.L_x_112) ;  /* 0x0000000000047947 */ /* 0x000fea0003800000 */
.L_x_104:
[----:B------:R-:W-:-:S07]  /*3600*/  FADD.FTZ R0, R0, R3 ;  /* 0x0000000300007221 */ /* 0x000fce0000010000 */
.L_x_112:
[----:B------:R-:W-:Y:S05]  /*3610*/  BSYNC.RECONVERGENT B2 ;  /* 0x0000000000027941 */ /* 0x000fea0003800200 */
.L_x_102:
[----:B------:R-:W-:-:S04]  /*3620*/  IMAD.MOV.U32 R5, RZ, RZ, 0x0 ;  /* 0x00000000ff057424 */ /* 0x000fc800078e00ff */
[----:B0-----:R-:W-:Y:S05]  /*3630*/  RET.REL.NODEC R4 `(fwd_lanczos_interp2D) ;  /* 0xffffffc804707950 */ /* 0x001fea0003c3ffff */
.L_x_113:
        /* <DEDUP_REMOVED lines=12> */
.L_x_115:


//--------------------- .nv.global.init           --------------------------
	.section	.nv.global.init,"aw",@progbits
	.align	4
.nv.global.init:
	.type		__cudart_i2opi_f,@object
	.size		__cudart_i2opi_f,($str$10 - __cudart_i2opi_f)
__cudart_i2opi_f:
        /*0000*/ 	.byte	0x41, 0x90, 0x43, 0x3c, 0x99, 0x95, 0x62, 0xdb, 0xc0, 0xdd, 0x34, 0xf5, 0xd1, 0x57, 0x27, 0xfc
        /*0010*/ 	.byte	0x29, 0x15, 0x44, 0x4e, 0x6e, 0x83, 0xf9, 0xa2
	.type		$str$10,@object
	.size		$str$10,($str$9 - $str$10)
$str$10:
        /*0018*/ 	.byte	0x6e, 0x78, 0x20, 0x3e, 0x3d, 0x20, 0x30, 0x00
	.type		$str$9,@object
	.size		$str$9,($str$5 - $str$9)
$str$9:
        /*0020*/ 	.byte	0x78, 0x20, 0x21, 0x3d, 0x20, 0x4e, 0x55, 0x4c, 0x4c, 0x00
	.type		$str$5,@object
	.size		$str$5,($str$6 - $str$5)
$str$5:
        /*002a*/ 	.byte	0x6c, 0x69, 0x6e, 0x65, 0x61, 0x72, 0x20, 0x3e, 0x3d, 0x20, 0x30, 0x00
	.type		$str$6,@object
	.size		$str$6,($str$11 - $str$6)
$str$6:
        /*0036*/ 	.byte	0x67, 0x72, 0x69, 0x64, 0x20, 0x21, 0x3d, 0x20, 0x4e, 0x55, 0x4c, 0x4c, 0x00
	.type		$str$11,@object
	.size		$str$11,($str$8 - $str$11)
$str$11:
        /*0043*/ 	.byte	0x64, 0x69, 0x61, 0x6d, 0x65, 0x74, 0x65, 0x72, 0x20, 0x3e, 0x20, 0x30, 0x00
	.type		$str$8,@object
	.size		$str$8,($str$3 - $str$8)
$str$8:
        /*0050*/ 	.byte	0x70, 0x6f, 0x69, 0x6e, 0x74, 0x73, 0x20, 0x21, 0x3d, 0x20, 0x4e, 0x55, 0x4c, 0x4c, 0x00
	.type		$str$3,@object
	.size		$str$3,($str$7 - $str$3)
$str$3:
        /*005f*/ 	.byte	0x73, 0x68, 0x61, 0x70, 0x65, 0x5b, 0x64, 0x69, 0x6d, 0x5d, 0x20, 0x3e, 0x20, 0x30, 0x00
	.type		$str$7,@object
	.size		$str$7,($str$1 - $str$7)
$str$7:
        /*006e*/ 	.byte	0x67, 0x73, 0x68, 0x61, 0x70, 0x65, 0x20, 0x21, 0x3d, 0x20, 0x4e, 0x55, 0x4c, 0x4c, 0x00
	.type		$str$1,@object
	.size		$str$1,($str$4 - $str$1)
$str$1:
        /*007d*/ 	.byte	0x2f, 0x74, 0x6d, 0x70, 0x2f, 0x73, 0x61, 0x73, 0x73, 0x5f, 0x63, 0x75, 0x5f, 0x72, 0x35, 0x78
        /*008d*/ 	.byte	0x30, 0x76, 0x65, 0x72, 0x71, 0x2f, 0x6b, 0x2e, 0x63, 0x75, 0x00
	.type		$str$4,@object
	.size		$str$4,(__unnamed_1 - $str$4)
$str$4:
        /*0098*/ 	.byte	0x30, 0x20, 0x3c, 0x3d, 0x20, 0x6e, 0x64, 0x5b, 0x64, 0x69, 0x6d, 0x5d, 0x20, 0x26, 0x26, 0x20
        /*00a8*/ 	.byte	0x6e, 0x64, 0x5b, 0x64, 0x69, 0x6d, 0x5d, 0x20, 0x3c, 0x20, 0x73, 0x68, 0x61, 0x70, 0x65, 0x5b
        /*00b8*/ 	.byte	0x64, 0x69, 0x6d, 0x5d, 0x00
	.type		__unnamed_1,@object
	.size		__unnamed_1,(__unnamed_2 - __unnamed_1)
__unnamed_1:
        /*00bd*/ 	.byte	0x69, 0x6e, 0x74, 0x20, 0x5f, 0x6e, 0x64, 0x5f, 0x74, 0x6f, 0x5f, 0x31, 0x64, 0x28, 0x69, 0x6e
        /*00cd*/ 	.byte	0x74, 0x2c, 0x20, 0x63, 0x6f, 0x6e, 0x73, 0x74, 0x20, 0x69, 0x6e, 0x74, 0x20, 0x2a, 0x2c, 0x20
        /*00dd*/ 	.byte	0x63, 0x6f, 0x6e, 0x73, 0x74, 0x20, 0x69, 0x6e, 0x74, 0x20, 0x2a, 0x29, 0x00
	.type		__unnamed_2,@object
	.size		__unnamed_2,(.L_1 - __unnamed_2)
__unnamed_2:
        /*00ea*/ 	.byte	0x76, 0x6f, 0x69, 0x64, 0x20, 0x5f, 0x6c, 0x6f, 0x6f, 0x70, 0x5f, 0x6f, 0x76, 0x65, 0x72, 0x5f
        /* <DEDUP_REMOVED lines=11> */
        /*01aa*/ 	.byte	0x29, 0x00
.L_1:


//--------------------- .nv.shared.reserved.0     --------------------------
	.section	.nv.shared.reserved.0,"aw",@nobits
	.weak		__nv_reservedSMEM_offset_0_alias
	.size		__nv_reservedSMEM_offset_0_alias, 0, 64
	.other		__nv_reservedSMEM_offset_0_alias,@"STO_CUDA_RESERVED_SHARED STV_DEFAULT"
__nv_reservedSMEM_offset_0_alias:
	.zero		0
	.zero		64


//--------------------- .nv.constant0.adj_lanczos_interp2D --------------------------
	.section	.nv.constant0.adj_lanczos_interp2D,"a",@progbits
	.sectionflags	@""
	.align	4
.nv.constant0.adj_lanczos_interp2D:
	.zero		944


//--------------------- .nv.constant0.fwd_lanczos_interp2D --------------------------
	.section	.nv.constant0.fwd_lanczos_interp2D,"a",@progbits
	.sectionflags	@""
	.align	4
.nv.constant0.fwd_lanczos_interp2D:
	.zero		944


//--------------------- SYMBOLS --------------------------

	.type		.nv.reservedSmem.offset0,@object
	.size		.nv.reservedSmem.offset0,0x4
	.type		__assertfail,@function
